//
// Generated by NVIDIA NVVM Compiler
//
// Compiler Build ID: CL-36424714
// Cuda compilation tools, release 13.0, V13.0.88
// Based on NVVM 20.0.0
//

.version 9.0
.target sm_100
.address_size 64

	// .globl	_ZN6myblas5sgemm12sgemmKernel2EiiiPfS1_S1_
// _ZZN6myblas5sgemm12sgemmKernel2EiiiPfS1_S1_E7sharedA has been demoted
// _ZZN6myblas5sgemm12sgemmKernel2EiiiPfS1_S1_E7sharedB has been demoted

.visible .entry _ZN6myblas5sgemm12sgemmKernel2EiiiPfS1_S1_(
	.param .u32 _ZN6myblas5sgemm12sgemmKernel2EiiiPfS1_S1__param_0,
	.param .u32 _ZN6myblas5sgemm12sgemmKernel2EiiiPfS1_S1__param_1,
	.param .u32 _ZN6myblas5sgemm12sgemmKernel2EiiiPfS1_S1__param_2,
	.param .u64 .ptr .align 1 _ZN6myblas5sgemm12sgemmKernel2EiiiPfS1_S1__param_3,
	.param .u64 .ptr .align 1 _ZN6myblas5sgemm12sgemmKernel2EiiiPfS1_S1__param_4,
	.param .u64 .ptr .align 1 _ZN6myblas5sgemm12sgemmKernel2EiiiPfS1_S1__param_5
)
{
	.reg .pred 	%p<3>;
	.reg .b32 	%r<64>;
	.reg .b32 	%f<907>;
	.reg .b64 	%rd<84>;
	// demoted variable
	.shared .align 4 .b8 _ZZN6myblas5sgemm12sgemmKernel2EiiiPfS1_S1_E7sharedA[4096];
	// demoted variable
	.shared .align 4 .b8 _ZZN6myblas5sgemm12sgemmKernel2EiiiPfS1_S1_E7sharedB[4096];
	ld.param.u32 	%r7, [_ZN6myblas5sgemm12sgemmKernel2EiiiPfS1_S1__param_2];
	ld.param.u64 	%rd7, [_ZN6myblas5sgemm12sgemmKernel2EiiiPfS1_S1__param_3];
	ld.param.u64 	%rd8, [_ZN6myblas5sgemm12sgemmKernel2EiiiPfS1_S1__param_4];
	mov.u32 	%r1, %tid.x;
	mov.u32 	%r8, %ctaid.y;
	shl.b32 	%r2, %r8, 7;
	mov.u32 	%r9, %ctaid.x;
	shl.b32 	%r3, %r9, 7;
	setp.lt.s32 	%p1, %r7, 1;
	mov.f32 	%f843, 0f00000000;
	mov.f32 	%f844, %f843;
	mov.f32 	%f845, %f843;
	mov.f32 	%f846, %f843;
	mov.f32 	%f847, %f843;
	mov.f32 	%f848, %f843;
	mov.f32 	%f849, %f843;
	mov.f32 	%f850, %f843;
	mov.f32 	%f851, %f843;
	mov.f32 	%f852, %f843;
	mov.f32 	%f853, %f843;
	mov.f32 	%f854, %f843;
	mov.f32 	%f855, %f843;
	mov.f32 	%f856, %f843;
	mov.f32 	%f857, %f843;
	mov.f32 	%f858, %f843;
	mov.f32 	%f859, %f843;
	mov.f32 	%f860, %f843;
	mov.f32 	%f861, %f843;
	mov.f32 	%f862, %f843;
	mov.f32 	%f863, %f843;
	mov.f32 	%f864, %f843;
	mov.f32 	%f865, %f843;
	mov.f32 	%f866, %f843;
	mov.f32 	%f867, %f843;
	mov.f32 	%f868, %f843;
	mov.f32 	%f869, %f843;
	mov.f32 	%f870, %f843;
	mov.f32 	%f871, %f843;
	mov.f32 	%f872, %f843;
	mov.f32 	%f873, %f843;
	mov.f32 	%f874, %f843;
	mov.f32 	%f875, %f843;
	mov.f32 	%f876, %f843;
	mov.f32 	%f877, %f843;
	mov.f32 	%f878, %f843;
	mov.f32 	%f879, %f843;
	mov.f32 	%f880, %f843;
	mov.f32 	%f881, %f843;
	mov.f32 	%f882, %f843;
	mov.f32 	%f883, %f843;
	mov.f32 	%f884, %f843;
	mov.f32 	%f885, %f843;
	mov.f32 	%f886, %f843;
	mov.f32 	%f887, %f843;
	mov.f32 	%f888, %f843;
	mov.f32 	%f889, %f843;
	mov.f32 	%f890, %f843;
	mov.f32 	%f891, %f843;
	mov.f32 	%f892, %f843;
	mov.f32 	%f893, %f843;
	mov.f32 	%f894, %f843;
	mov.f32 	%f895, %f843;
	mov.f32 	%f896, %f843;
	mov.f32 	%f897, %f843;
	mov.f32 	%f898, %f843;
	mov.f32 	%f899, %f843;
	mov.f32 	%f900, %f843;
	mov.f32 	%f901, %f843;
	mov.f32 	%f902, %f843;
	mov.f32 	%f903, %f843;
	mov.f32 	%f904, %f843;
	mov.f32 	%f905, %f843;
	mov.f32 	%f906, %f843;
	@%p1 bra 	$L__BB0_3;
	ld.param.u32 	%r61, [_ZN6myblas5sgemm12sgemmKernel2EiiiPfS1_S1__param_2];
	ld.param.u32 	%r58, [_ZN6myblas5sgemm12sgemmKernel2EiiiPfS1_S1__param_1];
	mul.lo.s32 	%r11, %r61, %r2;
	shr.u32 	%r12, %r1, 5;
	shr.u32 	%r13, %r1, 1;
	shl.b32 	%r14, %r1, 2;
	and.b32  	%r15, %r14, 4;
	mad.lo.s32 	%r16, %r61, %r13, %r15;
	and.b32  	%r17, %r14, 124;
	mad.lo.s32 	%r18, %r58, %r12, %r17;
	mul.wide.u32 	%rd10, %r11, 4;
	mul.wide.u32 	%rd11, %r16, 4;
	add.s64 	%rd12, %rd10, %rd11;
	cvta.to.global.u64 	%rd13, %rd7;
	add.s64 	%rd83, %rd13, %rd12;
	mul.wide.s32 	%rd14, %r18, 4;
	mul.wide.u32 	%rd15, %r3, 4;
	add.s64 	%rd16, %rd14, %rd15;
	cvta.to.global.u64 	%rd17, %rd8;
	add.s64 	%rd82, %rd17, %rd16;
	mov.b32 	%r63, 0;
	mov.f32 	%f843, 0f00000000;
	mov.u32 	%r20, _ZZN6myblas5sgemm12sgemmKernel2EiiiPfS1_S1_E7sharedA;
$L__BB0_2:
	ld.param.u32 	%r62, [_ZN6myblas5sgemm12sgemmKernel2EiiiPfS1_S1__param_2];
	ld.param.u32 	%r59, [_ZN6myblas5sgemm12sgemmKernel2EiiiPfS1_S1__param_1];
	ld.global.nc.v4.f32 	{%f195, %f196, %f197, %f198}, [%rd83];
	shl.b32 	%r21, %r1, 4;
	add.s32 	%r22, %r20, %r21;
	st.shared.v4.f32 	[%r22], {%f195, %f196, %f197, %f198};
	ld.global.nc.v4.f32 	{%f199, %f200, %f201, %f202}, [%rd82];
	mov.u32 	%r23, _ZZN6myblas5sgemm12sgemmKernel2EiiiPfS1_S1_E7sharedB;
	add.s32 	%r24, %r23, %r21;
	st.shared.v4.f32 	[%r24], {%f199, %f200, %f201, %f202};
	bar.sync 	0;
	and.b32  	%r25, %r21, 16128;
	add.s32 	%r26, %r20, %r25;
	ld.shared.f32 	%f203, [%r26];
	ld.shared.f32 	%f204, [%r26+32];
	ld.shared.f32 	%f205, [%r26+64];
	ld.shared.f32 	%f206, [%r26+96];
	ld.shared.f32 	%f207, [%r26+128];
	ld.shared.f32 	%f208, [%r26+160];
	ld.shared.f32 	%f209, [%r26+192];
	ld.shared.f32 	%f210, [%r26+224];
	shl.b32 	%r27, %r1, 5;
	and.b32  	%r28, %r27, 480;
	add.s32 	%r29, %r23, %r28;
	ld.shared.f32 	%f211, [%r29];
	ld.shared.f32 	%f212, [%r29+4];
	ld.shared.f32 	%f213, [%r29+8];
	ld.shared.f32 	%f214, [%r29+12];
	ld.shared.f32 	%f215, [%r29+16];
	ld.shared.f32 	%f216, [%r29+20];
	ld.shared.f32 	%f217, [%r29+24];
	ld.shared.f32 	%f218, [%r29+28];
	fma.rn.f32 	%f219, %f203, %f211, %f906;
	fma.rn.f32 	%f220, %f203, %f212, %f905;
	fma.rn.f32 	%f221, %f203, %f213, %f904;
	fma.rn.f32 	%f222, %f203, %f214, %f903;
	fma.rn.f32 	%f223, %f203, %f215, %f902;
	fma.rn.f32 	%f224, %f203, %f216, %f901;
	fma.rn.f32 	%f225, %f203, %f217, %f900;
	fma.rn.f32 	%f226, %f203, %f218, %f899;
	fma.rn.f32 	%f227, %f204, %f211, %f898;
	fma.rn.f32 	%f228, %f204, %f212, %f897;
	fma.rn.f32 	%f229, %f204, %f213, %f896;
	fma.rn.f32 	%f230, %f204, %f214, %f895;
	fma.rn.f32 	%f231, %f204, %f215, %f894;
	fma.rn.f32 	%f232, %f204, %f216, %f893;
	fma.rn.f32 	%f233, %f204, %f217, %f892;
	fma.rn.f32 	%f234, %f204, %f218, %f891;
	fma.rn.f32 	%f235, %f205, %f211, %f890;
	fma.rn.f32 	%f236, %f205, %f212, %f889;
	fma.rn.f32 	%f237, %f205, %f213, %f888;
	fma.rn.f32 	%f238, %f205, %f214, %f887;
	fma.rn.f32 	%f239, %f205, %f215, %f886;
	fma.rn.f32 	%f240, %f205, %f216, %f885;
	fma.rn.f32 	%f241, %f205, %f217, %f884;
	fma.rn.f32 	%f242, %f205, %f218, %f883;
	fma.rn.f32 	%f243, %f206, %f211, %f882;
	fma.rn.f32 	%f244, %f206, %f212, %f881;
	fma.rn.f32 	%f245, %f206, %f213, %f880;
	fma.rn.f32 	%f246, %f206, %f214, %f879;
	fma.rn.f32 	%f247, %f206, %f215, %f878;
	fma.rn.f32 	%f248, %f206, %f216, %f877;
	fma.rn.f32 	%f249, %f206, %f217, %f876;
	fma.rn.f32 	%f250, %f206, %f218, %f875;
	fma.rn.f32 	%f251, %f207, %f211, %f874;
	fma.rn.f32 	%f252, %f207, %f212, %f873;
	fma.rn.f32 	%f253, %f207, %f213, %f872;
	fma.rn.f32 	%f254, %f207, %f214, %f871;
	fma.rn.f32 	%f255, %f207, %f215, %f870;
	fma.rn.f32 	%f256, %f207, %f216, %f869;
	fma.rn.f32 	%f257, %f207, %f217, %f868;
	fma.rn.f32 	%f258, %f207, %f218, %f867;
	fma.rn.f32 	%f259, %f208, %f211, %f866;
	fma.rn.f32 	%f260, %f208, %f212, %f865;
	fma.rn.f32 	%f261, %f208, %f213, %f864;
	fma.rn.f32 	%f262, %f208, %f214, %f863;
	fma.rn.f32 	%f263, %f208, %f215, %f862;
	fma.rn.f32 	%f264, %f208, %f216, %f861;
	fma.rn.f32 	%f265, %f208, %f217, %f860;
	fma.rn.f32 	%f266, %f208, %f218, %f859;
	fma.rn.f32 	%f267, %f209, %f211, %f858;
	fma.rn.f32 	%f268, %f209, %f212, %f857;
	fma.rn.f32 	%f269, %f209, %f213, %f856;
	fma.rn.f32 	%f270, %f209, %f214, %f855;
	fma.rn.f32 	%f271, %f209, %f215, %f854;
	fma.rn.f32 	%f272, %f209, %f216, %f853;
	fma.rn.f32 	%f273, %f209, %f217, %f852;
	fma.rn.f32 	%f274, %f209, %f218, %f851;
	fma.rn.f32 	%f275, %f210, %f211, %f850;
	fma.rn.f32 	%f276, %f210, %f212, %f849;
	fma.rn.f32 	%f277, %f210, %f213, %f848;
	fma.rn.f32 	%f278, %f210, %f214, %f847;
	fma.rn.f32 	%f279, %f210, %f215, %f846;
	fma.rn.f32 	%f280, %f210, %f216, %f845;
	fma.rn.f32 	%f281, %f210, %f217, %f844;
	fma.rn.f32 	%f282, %f210, %f218, %f843;
	ld.shared.f32 	%f283, [%r26+4];
	ld.shared.f32 	%f284, [%r26+36];
	ld.shared.f32 	%f285, [%r26+68];
	ld.shared.f32 	%f286, [%r26+100];
	ld.shared.f32 	%f287, [%r26+132];
	ld.shared.f32 	%f288, [%r26+164];
	ld.shared.f32 	%f289, [%r26+196];
	ld.shared.f32 	%f290, [%r26+228];
	ld.shared.f32 	%f291, [%r29+512];
	ld.shared.f32 	%f292, [%r29+516];
	ld.shared.f32 	%f293, [%r29+520];
	ld.shared.f32 	%f294, [%r29+524];
	ld.shared.f32 	%f295, [%r29+528];
	ld.shared.f32 	%f296, [%r29+532];
	ld.shared.f32 	%f297, [%r29+536];
	ld.shared.f32 	%f298, [%r29+540];
	fma.rn.f32 	%f299, %f283, %f291, %f219;
	fma.rn.f32 	%f300, %f283, %f292, %f220;
	fma.rn.f32 	%f301, %f283, %f293, %f221;
	fma.rn.f32 	%f302, %f283, %f294, %f222;
	fma.rn.f32 	%f303, %f283, %f295, %f223;
	fma.rn.f32 	%f304, %f283, %f296, %f224;
	fma.rn.f32 	%f305, %f283, %f297, %f225;
	fma.rn.f32 	%f306, %f283, %f298, %f226;
	fma.rn.f32 	%f307, %f284, %f291, %f227;
	fma.rn.f32 	%f308, %f284, %f292, %f228;
	fma.rn.f32 	%f309, %f284, %f293, %f229;
	fma.rn.f32 	%f310, %f284, %f294, %f230;
	fma.rn.f32 	%f311, %f284, %f295, %f231;
	fma.rn.f32 	%f312, %f284, %f296, %f232;
	fma.rn.f32 	%f313, %f284, %f297, %f233;
	fma.rn.f32 	%f314, %f284, %f298, %f234;
	fma.rn.f32 	%f315, %f285, %f291, %f235;
	fma.rn.f32 	%f316, %f285, %f292, %f236;
	fma.rn.f32 	%f317, %f285, %f293, %f237;
	fma.rn.f32 	%f318, %f285, %f294, %f238;
	fma.rn.f32 	%f319, %f285, %f295, %f239;
	fma.rn.f32 	%f320, %f285, %f296, %f240;
	fma.rn.f32 	%f321, %f285, %f297, %f241;
	fma.rn.f32 	%f322, %f285, %f298, %f242;
	fma.rn.f32 	%f323, %f286, %f291, %f243;
	fma.rn.f32 	%f324, %f286, %f292, %f244;
	fma.rn.f32 	%f325, %f286, %f293, %f245;
	fma.rn.f32 	%f326, %f286, %f294, %f246;
	fma.rn.f32 	%f327, %f286, %f295, %f247;
	fma.rn.f32 	%f328, %f286, %f296, %f248;
	fma.rn.f32 	%f329, %f286, %f297, %f249;
	fma.rn.f32 	%f330, %f286, %f298, %f250;
	fma.rn.f32 	%f331, %f287, %f291, %f251;
	fma.rn.f32 	%f332, %f287, %f292, %f252;
	fma.rn.f32 	%f333, %f287, %f293, %f253;
	fma.rn.f32 	%f334, %f287, %f294, %f254;
	fma.rn.f32 	%f335, %f287, %f295, %f255;
	fma.rn.f32 	%f336, %f287, %f296, %f256;
	fma.rn.f32 	%f337, %f287, %f297, %f257;
	fma.rn.f32 	%f338, %f287, %f298, %f258;
	fma.rn.f32 	%f339, %f288, %f291, %f259;
	fma.rn.f32 	%f340, %f288, %f292, %f260;
	fma.rn.f32 	%f341, %f288, %f293, %f261;
	fma.rn.f32 	%f342, %f288, %f294, %f262;
	fma.rn.f32 	%f343, %f288, %f295, %f263;
	fma.rn.f32 	%f344, %f288, %f296, %f264;
	fma.rn.f32 	%f345, %f288, %f297, %f265;
	fma.rn.f32 	%f346, %f288, %f298, %f266;
	fma.rn.f32 	%f347, %f289, %f291, %f267;
	fma.rn.f32 	%f348, %f289, %f292, %f268;
	fma.rn.f32 	%f349, %f289, %f293, %f269;
	fma.rn.f32 	%f350, %f289, %f294, %f270;
	fma.rn.f32 	%f351, %f289, %f295, %f271;
	fma.rn.f32 	%f352, %f289, %f296, %f272;
	fma.rn.f32 	%f353, %f289, %f297, %f273;
	fma.rn.f32 	%f354, %f289, %f298, %f274;
	fma.rn.f32 	%f355, %f290, %f291, %f275;
	fma.rn.f32 	%f356, %f290, %f292, %f276;
	fma.rn.f32 	%f357, %f290, %f293, %f277;
	fma.rn.f32 	%f358, %f290, %f294, %f278;
	fma.rn.f32 	%f359, %f290, %f295, %f279;
	fma.rn.f32 	%f360, %f290, %f296, %f280;
	fma.rn.f32 	%f361, %f290, %f297, %f281;
	fma.rn.f32 	%f362, %f290, %f298, %f282;
	ld.shared.f32 	%f363, [%r26+8];
	ld.shared.f32 	%f364, [%r26+40];
	ld.shared.f32 	%f365, [%r26+72];
	ld.shared.f32 	%f366, [%r26+104];
	ld.shared.f32 	%f367, [%r26+136];
	ld.shared.f32 	%f368, [%r26+168];
	ld.shared.f32 	%f369, [%r26+200];
	ld.shared.f32 	%f370, [%r26+232];
	ld.shared.f32 	%f371, [%r29+1024];
	ld.shared.f32 	%f372, [%r29+1028];
	ld.shared.f32 	%f373, [%r29+1032];
	ld.shared.f32 	%f374, [%r29+1036];
	ld.shared.f32 	%f375, [%r29+1040];
	ld.shared.f32 	%f376, [%r29+1044];
	ld.shared.f32 	%f377, [%r29+1048];
	ld.shared.f32 	%f378, [%r29+1052];
	fma.rn.f32 	%f379, %f363, %f371, %f299;
	fma.rn.f32 	%f380, %f363, %f372, %f300;
	fma.rn.f32 	%f381, %f363, %f373, %f301;
	fma.rn.f32 	%f382, %f363, %f374, %f302;
	fma.rn.f32 	%f383, %f363, %f375, %f303;
	fma.rn.f32 	%f384, %f363, %f376, %f304;
	fma.rn.f32 	%f385, %f363, %f377, %f305;
	fma.rn.f32 	%f386, %f363, %f378, %f306;
	fma.rn.f32 	%f387, %f364, %f371, %f307;
	fma.rn.f32 	%f388, %f364, %f372, %f308;
	fma.rn.f32 	%f389, %f364, %f373, %f309;
	fma.rn.f32 	%f390, %f364, %f374, %f310;
	fma.rn.f32 	%f391, %f364, %f375, %f311;
	fma.rn.f32 	%f392, %f364, %f376, %f312;
	fma.rn.f32 	%f393, %f364, %f377, %f313;
	fma.rn.f32 	%f394, %f364, %f378, %f314;
	fma.rn.f32 	%f395, %f365, %f371, %f315;
	fma.rn.f32 	%f396, %f365, %f372, %f316;
	fma.rn.f32 	%f397, %f365, %f373, %f317;
	fma.rn.f32 	%f398, %f365, %f374, %f318;
	fma.rn.f32 	%f399, %f365, %f375, %f319;
	fma.rn.f32 	%f400, %f365, %f376, %f320;
	fma.rn.f32 	%f401, %f365, %f377, %f321;
	fma.rn.f32 	%f402, %f365, %f378, %f322;
	fma.rn.f32 	%f403, %f366, %f371, %f323;
	fma.rn.f32 	%f404, %f366, %f372, %f324;
	fma.rn.f32 	%f405, %f366, %f373, %f325;
	fma.rn.f32 	%f406, %f366, %f374, %f326;
	fma.rn.f32 	%f407, %f366, %f375, %f327;
	fma.rn.f32 	%f408, %f366, %f376, %f328;
	fma.rn.f32 	%f409, %f366, %f377, %f329;
	fma.rn.f32 	%f410, %f366, %f378, %f330;
	fma.rn.f32 	%f411, %f367, %f371, %f331;
	fma.rn.f32 	%f412, %f367, %f372, %f332;
	fma.rn.f32 	%f413, %f367, %f373, %f333;
	fma.rn.f32 	%f414, %f367, %f374, %f334;
	fma.rn.f32 	%f415, %f367, %f375, %f335;
	fma.rn.f32 	%f416, %f367, %f376, %f336;
	fma.rn.f32 	%f417, %f367, %f377, %f337;
	fma.rn.f32 	%f418, %f367, %f378, %f338;
	fma.rn.f32 	%f419, %f368, %f371, %f339;
	fma.rn.f32 	%f420, %f368, %f372, %f340;
	fma.rn.f32 	%f421, %f368, %f373, %f341;
	fma.rn.f32 	%f422, %f368, %f374, %f342;
	fma.rn.f32 	%f423, %f368, %f375, %f343;
	fma.rn.f32 	%f424, %f368, %f376, %f344;
	fma.rn.f32 	%f425, %f368, %f377, %f345;
	fma.rn.f32 	%f426, %f368, %f378, %f346;
	fma.rn.f32 	%f427, %f369, %f371, %f347;
	fma.rn.f32 	%f428, %f369, %f372, %f348;
	fma.rn.f32 	%f429, %f369, %f373, %f349;
	fma.rn.f32 	%f430, %f369, %f374, %f350;
	fma.rn.f32 	%f431, %f369, %f375, %f351;
	fma.rn.f32 	%f432, %f369, %f376, %f352;
	fma.rn.f32 	%f433, %f369, %f377, %f353;
	fma.rn.f32 	%f434, %f369, %f378, %f354;
	fma.rn.f32 	%f435, %f370, %f371, %f355;
	fma.rn.f32 	%f436, %f370, %f372, %f356;
	fma.rn.f32 	%f437, %f370, %f373, %f357;
	fma.rn.f32 	%f438, %f370, %f374, %f358;
	fma.rn.f32 	%f439, %f370, %f375, %f359;
	fma.rn.f32 	%f440, %f370, %f376, %f360;
	fma.rn.f32 	%f441, %f370, %f377, %f361;
	fma.rn.f32 	%f442, %f370, %f378, %f362;
	ld.shared.f32 	%f443, [%r26+12];
	ld.shared.f32 	%f444, [%r26+44];
	ld.shared.f32 	%f445, [%r26+76];
	ld.shared.f32 	%f446, [%r26+108];
	ld.shared.f32 	%f447, [%r26+140];
	ld.shared.f32 	%f448, [%r26+172];
	ld.shared.f32 	%f449, [%r26+204];
	ld.shared.f32 	%f450, [%r26+236];
	ld.shared.f32 	%f451, [%r29+1536];
	ld.shared.f32 	%f452, [%r29+1540];
	ld.shared.f32 	%f453, [%r29+1544];
	ld.shared.f32 	%f454, [%r29+1548];
	ld.shared.f32 	%f455, [%r29+1552];
	ld.shared.f32 	%f456, [%r29+1556];
	ld.shared.f32 	%f457, [%r29+1560];
	ld.shared.f32 	%f458, [%r29+1564];
	fma.rn.f32 	%f459, %f443, %f451, %f379;
	fma.rn.f32 	%f460, %f443, %f452, %f380;
	fma.rn.f32 	%f461, %f443, %f453, %f381;
	fma.rn.f32 	%f462, %f443, %f454, %f382;
	fma.rn.f32 	%f463, %f443, %f455, %f383;
	fma.rn.f32 	%f464, %f443, %f456, %f384;
	fma.rn.f32 	%f465, %f443, %f457, %f385;
	fma.rn.f32 	%f466, %f443, %f458, %f386;
	fma.rn.f32 	%f467, %f444, %f451, %f387;
	fma.rn.f32 	%f468, %f444, %f452, %f388;
	fma.rn.f32 	%f469, %f444, %f453, %f389;
	fma.rn.f32 	%f470, %f444, %f454, %f390;
	fma.rn.f32 	%f471, %f444, %f455, %f391;
	fma.rn.f32 	%f472, %f444, %f456, %f392;
	fma.rn.f32 	%f473, %f444, %f457, %f393;
	fma.rn.f32 	%f474, %f444, %f458, %f394;
	fma.rn.f32 	%f475, %f445, %f451, %f395;
	fma.rn.f32 	%f476, %f445, %f452, %f396;
	fma.rn.f32 	%f477, %f445, %f453, %f397;
	fma.rn.f32 	%f478, %f445, %f454, %f398;
	fma.rn.f32 	%f479, %f445, %f455, %f399;
	fma.rn.f32 	%f480, %f445, %f456, %f400;
	fma.rn.f32 	%f481, %f445, %f457, %f401;
	fma.rn.f32 	%f482, %f445, %f458, %f402;
	fma.rn.f32 	%f483, %f446, %f451, %f403;
	fma.rn.f32 	%f484, %f446, %f452, %f404;
	fma.rn.f32 	%f485, %f446, %f453, %f405;
	fma.rn.f32 	%f486, %f446, %f454, %f406;
	fma.rn.f32 	%f487, %f446, %f455, %f407;
	fma.rn.f32 	%f488, %f446, %f456, %f408;
	fma.rn.f32 	%f489, %f446, %f457, %f409;
	fma.rn.f32 	%f490, %f446, %f458, %f410;
	fma.rn.f32 	%f491, %f447, %f451, %f411;
	fma.rn.f32 	%f492, %f447, %f452, %f412;
	fma.rn.f32 	%f493, %f447, %f453, %f413;
	fma.rn.f32 	%f494, %f447, %f454, %f414;
	fma.rn.f32 	%f495, %f447, %f455, %f415;
	fma.rn.f32 	%f496, %f447, %f456, %f416;
	fma.rn.f32 	%f497, %f447, %f457, %f417;
	fma.rn.f32 	%f498, %f447, %f458, %f418;
	fma.rn.f32 	%f499, %f448, %f451, %f419;
	fma.rn.f32 	%f500, %f448, %f452, %f420;
	fma.rn.f32 	%f501, %f448, %f453, %f421;
	fma.rn.f32 	%f502, %f448, %f454, %f422;
	fma.rn.f32 	%f503, %f448, %f455, %f423;
	fma.rn.f32 	%f504, %f448, %f456, %f424;
	fma.rn.f32 	%f505, %f448, %f457, %f425;
	fma.rn.f32 	%f506, %f448, %f458, %f426;
	fma.rn.f32 	%f507, %f449, %f451, %f427;
	fma.rn.f32 	%f508, %f449, %f452, %f428;
	fma.rn.f32 	%f509, %f449, %f453, %f429;
	fma.rn.f32 	%f510, %f449, %f454, %f430;
	fma.rn.f32 	%f511, %f449, %f455, %f431;
	fma.rn.f32 	%f512, %f449, %f456, %f432;
	fma.rn.f32 	%f513, %f449, %f457, %f433;
	fma.rn.f32 	%f514, %f449, %f458, %f434;
	fma.rn.f32 	%f515, %f450, %f451, %f435;
	fma.rn.f32 	%f516, %f450, %f452, %f436;
	fma.rn.f32 	%f517, %f450, %f453, %f437;
	fma.rn.f32 	%f518, %f450, %f454, %f438;
	fma.rn.f32 	%f519, %f450, %f455, %f439;
	fma.rn.f32 	%f520, %f450, %f456, %f440;
	fma.rn.f32 	%f521, %f450, %f457, %f441;
	fma.rn.f32 	%f522, %f450, %f458, %f442;
	ld.shared.f32 	%f523, [%r26+16];
	ld.shared.f32 	%f524, [%r26+48];
	ld.shared.f32 	%f525, [%r26+80];
	ld.shared.f32 	%f526, [%r26+112];
	ld.shared.f32 	%f527, [%r26+144];
	ld.shared.f32 	%f528, [%r26+176];
	ld.shared.f32 	%f529, [%r26+208];
	ld.shared.f32 	%f530, [%r26+240];
	ld.shared.f32 	%f531, [%r29+2048];
	ld.shared.f32 	%f532, [%r29+2052];
	ld.shared.f32 	%f533, [%r29+2056];
	ld.shared.f32 	%f534, [%r29+2060];
	ld.shared.f32 	%f535, [%r29+2064];
	ld.shared.f32 	%f536, [%r29+2068];
	ld.shared.f32 	%f537, [%r29+2072];
	ld.shared.f32 	%f538, [%r29+2076];
	fma.rn.f32 	%f539, %f523, %f531, %f459;
	fma.rn.f32 	%f540, %f523, %f532, %f460;
	fma.rn.f32 	%f541, %f523, %f533, %f461;
	fma.rn.f32 	%f542, %f523, %f534, %f462;
	fma.rn.f32 	%f543, %f523, %f535, %f463;
	fma.rn.f32 	%f544, %f523, %f536, %f464;
	fma.rn.f32 	%f545, %f523, %f537, %f465;
	fma.rn.f32 	%f546, %f523, %f538, %f466;
	fma.rn.f32 	%f547, %f524, %f531, %f467;
	fma.rn.f32 	%f548, %f524, %f532, %f468;
	fma.rn.f32 	%f549, %f524, %f533, %f469;
	fma.rn.f32 	%f550, %f524, %f534, %f470;
	fma.rn.f32 	%f551, %f524, %f535, %f471;
	fma.rn.f32 	%f552, %f524, %f536, %f472;
	fma.rn.f32 	%f553, %f524, %f537, %f473;
	fma.rn.f32 	%f554, %f524, %f538, %f474;
	fma.rn.f32 	%f555, %f525, %f531, %f475;
	fma.rn.f32 	%f556, %f525, %f532, %f476;
	fma.rn.f32 	%f557, %f525, %f533, %f477;
	fma.rn.f32 	%f558, %f525, %f534, %f478;
	fma.rn.f32 	%f559, %f525, %f535, %f479;
	fma.rn.f32 	%f560, %f525, %f536, %f480;
	fma.rn.f32 	%f561, %f525, %f537, %f481;
	fma.rn.f32 	%f562, %f525, %f538, %f482;
	fma.rn.f32 	%f563, %f526, %f531, %f483;
	fma.rn.f32 	%f564, %f526, %f532, %f484;
	fma.rn.f32 	%f565, %f526, %f533, %f485;
	fma.rn.f32 	%f566, %f526, %f534, %f486;
	fma.rn.f32 	%f567, %f526, %f535, %f487;
	fma.rn.f32 	%f568, %f526, %f536, %f488;
	fma.rn.f32 	%f569, %f526, %f537, %f489;
	fma.rn.f32 	%f570, %f526, %f538, %f490;
	fma.rn.f32 	%f571, %f527, %f531, %f491;
	fma.rn.f32 	%f572, %f527, %f532, %f492;
	fma.rn.f32 	%f573, %f527, %f533, %f493;
	fma.rn.f32 	%f574, %f527, %f534, %f494;
	fma.rn.f32 	%f575, %f527, %f535, %f495;
	fma.rn.f32 	%f576, %f527, %f536, %f496;
	fma.rn.f32 	%f577, %f527, %f537, %f497;
	fma.rn.f32 	%f578, %f527, %f538, %f498;
	fma.rn.f32 	%f579, %f528, %f531, %f499;
	fma.rn.f32 	%f580, %f528, %f532, %f500;
	fma.rn.f32 	%f581, %f528, %f533, %f501;
	fma.rn.f32 	%f582, %f528, %f534, %f502;
	fma.rn.f32 	%f583, %f528, %f535, %f503;
	fma.rn.f32 	%f584, %f528, %f536, %f504;
	fma.rn.f32 	%f585, %f528, %f537, %f505;
	fma.rn.f32 	%f586, %f528, %f538, %f506;
	fma.rn.f32 	%f587, %f529, %f531, %f507;
	fma.rn.f32 	%f588, %f529, %f532, %f508;
	fma.rn.f32 	%f589, %f529, %f533, %f509;
	fma.rn.f32 	%f590, %f529, %f534, %f510;
	fma.rn.f32 	%f591, %f529, %f535, %f511;
	fma.rn.f32 	%f592, %f529, %f536, %f512;
	fma.rn.f32 	%f593, %f529, %f537, %f513;
	fma.rn.f32 	%f594, %f529, %f538, %f514;
	fma.rn.f32 	%f595, %f530, %f531, %f515;
	fma.rn.f32 	%f596, %f530, %f532, %f516;
	fma.rn.f32 	%f597, %f530, %f533, %f517;
	fma.rn.f32 	%f598, %f530, %f534, %f518;
	fma.rn.f32 	%f599, %f530, %f535, %f519;
	fma.rn.f32 	%f600, %f530, %f536, %f520;
	fma.rn.f32 	%f601, %f530, %f537, %f521;
	fma.rn.f32 	%f602, %f530, %f538, %f522;
	ld.shared.f32 	%f603, [%r26+20];
	ld.shared.f32 	%f604, [%r26+52];
	ld.shared.f32 	%f605, [%r26+84];
	ld.shared.f32 	%f606, [%r26+116];
	ld.shared.f32 	%f607, [%r26+148];
	ld.shared.f32 	%f608, [%r26+180];
	ld.shared.f32 	%f609, [%r26+212];
	ld.shared.f32 	%f610, [%r26+244];
	ld.shared.f32 	%f611, [%r29+2560];
	ld.shared.f32 	%f612, [%r29+2564];
	ld.shared.f32 	%f613, [%r29+2568];
	ld.shared.f32 	%f614, [%r29+2572];
	ld.shared.f32 	%f615, [%r29+2576];
	ld.shared.f32 	%f616, [%r29+2580];
	ld.shared.f32 	%f617, [%r29+2584];
	ld.shared.f32 	%f618, [%r29+2588];
	fma.rn.f32 	%f619, %f603, %f611, %f539;
	fma.rn.f32 	%f620, %f603, %f612, %f540;
	fma.rn.f32 	%f621, %f603, %f613, %f541;
	fma.rn.f32 	%f622, %f603, %f614, %f542;
	fma.rn.f32 	%f623, %f603, %f615, %f543;
	fma.rn.f32 	%f624, %f603, %f616, %f544;
	fma.rn.f32 	%f625, %f603, %f617, %f545;
	fma.rn.f32 	%f626, %f603, %f618, %f546;
	fma.rn.f32 	%f627, %f604, %f611, %f547;
	fma.rn.f32 	%f628, %f604, %f612, %f548;
	fma.rn.f32 	%f629, %f604, %f613, %f549;
	fma.rn.f32 	%f630, %f604, %f614, %f550;
	fma.rn.f32 	%f631, %f604, %f615, %f551;
	fma.rn.f32 	%f632, %f604, %f616, %f552;
	fma.rn.f32 	%f633, %f604, %f617, %f553;
	fma.rn.f32 	%f634, %f604, %f618, %f554;
	fma.rn.f32 	%f635, %f605, %f611, %f555;
	fma.rn.f32 	%f636, %f605, %f612, %f556;
	fma.rn.f32 	%f637, %f605, %f613, %f557;
	fma.rn.f32 	%f638, %f605, %f614, %f558;
	fma.rn.f32 	%f639, %f605, %f615, %f559;
	fma.rn.f32 	%f640, %f605, %f616, %f560;
	fma.rn.f32 	%f641, %f605, %f617, %f561;
	fma.rn.f32 	%f642, %f605, %f618, %f562;
	fma.rn.f32 	%f643, %f606, %f611, %f563;
	fma.rn.f32 	%f644, %f606, %f612, %f564;
	fma.rn.f32 	%f645, %f606, %f613, %f565;
	fma.rn.f32 	%f646, %f606, %f614, %f566;
	fma.rn.f32 	%f647, %f606, %f615, %f567;
	fma.rn.f32 	%f648, %f606, %f616, %f568;
	fma.rn.f32 	%f649, %f606, %f617, %f569;
	fma.rn.f32 	%f650, %f606, %f618, %f570;
	fma.rn.f32 	%f651, %f607, %f611, %f571;
	fma.rn.f32 	%f652, %f607, %f612, %f572;
	fma.rn.f32 	%f653, %f607, %f613, %f573;
	fma.rn.f32 	%f654, %f607, %f614, %f574;
	fma.rn.f32 	%f655, %f607, %f615, %f575;
	fma.rn.f32 	%f656, %f607, %f616, %f576;
	fma.rn.f32 	%f657, %f607, %f617, %f577;
	fma.rn.f32 	%f658, %f607, %f618, %f578;
	fma.rn.f32 	%f659, %f608, %f611, %f579;
	fma.rn.f32 	%f660, %f608, %f612, %f580;
	fma.rn.f32 	%f661, %f608, %f613, %f581;
	fma.rn.f32 	%f662, %f608, %f614, %f582;
	fma.rn.f32 	%f663, %f608, %f615, %f583;
	fma.rn.f32 	%f664, %f608, %f616, %f584;
	fma.rn.f32 	%f665, %f608, %f617, %f585;
	fma.rn.f32 	%f666, %f608, %f618, %f586;
	fma.rn.f32 	%f667, %f609, %f611, %f587;
	fma.rn.f32 	%f668, %f609, %f612, %f588;
	fma.rn.f32 	%f669, %f609, %f613, %f589;
	fma.rn.f32 	%f670, %f609, %f614, %f590;
	fma.rn.f32 	%f671, %f609, %f615, %f591;
	fma.rn.f32 	%f672, %f609, %f616, %f592;
	fma.rn.f32 	%f673, %f609, %f617, %f593;
	fma.rn.f32 	%f674, %f609, %f618, %f594;
	fma.rn.f32 	%f675, %f610, %f611, %f595;
	fma.rn.f32 	%f676, %f610, %f612, %f596;
	fma.rn.f32 	%f677, %f610, %f613, %f597;
	fma.rn.f32 	%f678, %f610, %f614, %f598;
	fma.rn.f32 	%f679, %f610, %f615, %f599;
	fma.rn.f32 	%f680, %f610, %f616, %f600;
	fma.rn.f32 	%f681, %f610, %f617, %f601;
	fma.rn.f32 	%f682, %f610, %f618, %f602;
	ld.shared.f32 	%f683, [%r26+24];
	ld.shared.f32 	%f684, [%r26+56];
	ld.shared.f32 	%f685, [%r26+88];
	ld.shared.f32 	%f686, [%r26+120];
	ld.shared.f32 	%f687, [%r26+152];
	ld.shared.f32 	%f688, [%r26+184];
	ld.shared.f32 	%f689, [%r26+216];
	ld.shared.f32 	%f690, [%r26+248];
	ld.shared.f32 	%f691, [%r29+3072];
	ld.shared.f32 	%f692, [%r29+3076];
	ld.shared.f32 	%f693, [%r29+3080];
	ld.shared.f32 	%f694, [%r29+3084];
	ld.shared.f32 	%f695, [%r29+3088];
	ld.shared.f32 	%f696, [%r29+3092];
	ld.shared.f32 	%f697, [%r29+3096];
	ld.shared.f32 	%f698, [%r29+3100];
	fma.rn.f32 	%f699, %f683, %f691, %f619;
	fma.rn.f32 	%f700, %f683, %f692, %f620;
	fma.rn.f32 	%f701, %f683, %f693, %f621;
	fma.rn.f32 	%f702, %f683, %f694, %f622;
	fma.rn.f32 	%f703, %f683, %f695, %f623;
	fma.rn.f32 	%f704, %f683, %f696, %f624;
	fma.rn.f32 	%f705, %f683, %f697, %f625;
	fma.rn.f32 	%f706, %f683, %f698, %f626;
	fma.rn.f32 	%f707, %f684, %f691, %f627;
	fma.rn.f32 	%f708, %f684, %f692, %f628;
	fma.rn.f32 	%f709, %f684, %f693, %f629;
	fma.rn.f32 	%f710, %f684, %f694, %f630;
	fma.rn.f32 	%f711, %f684, %f695, %f631;
	fma.rn.f32 	%f712, %f684, %f696, %f632;
	fma.rn.f32 	%f713, %f684, %f697, %f633;
	fma.rn.f32 	%f714, %f684, %f698, %f634;
	fma.rn.f32 	%f715, %f685, %f691, %f635;
	fma.rn.f32 	%f716, %f685, %f692, %f636;
	fma.rn.f32 	%f717, %f685, %f693, %f637;
	fma.rn.f32 	%f718, %f685, %f694, %f638;
	fma.rn.f32 	%f719, %f685, %f695, %f639;
	fma.rn.f32 	%f720, %f685, %f696, %f640;
	fma.rn.f32 	%f721, %f685, %f697, %f641;
	fma.rn.f32 	%f722, %f685, %f698, %f642;
	fma.rn.f32 	%f723, %f686, %f691, %f643;
	fma.rn.f32 	%f724, %f686, %f692, %f644;
	fma.rn.f32 	%f725, %f686, %f693, %f645;
	fma.rn.f32 	%f726, %f686, %f694, %f646;
	fma.rn.f32 	%f727, %f686, %f695, %f647;
	fma.rn.f32 	%f728, %f686, %f696, %f648;
	fma.rn.f32 	%f729, %f686, %f697, %f649;
	fma.rn.f32 	%f730, %f686, %f698, %f650;
	fma.rn.f32 	%f731, %f687, %f691, %f651;
	fma.rn.f32 	%f732, %f687, %f692, %f652;
	fma.rn.f32 	%f733, %f687, %f693, %f653;
	fma.rn.f32 	%f734, %f687, %f694, %f654;
	fma.rn.f32 	%f735, %f687, %f695, %f655;
	fma.rn.f32 	%f736, %f687, %f696, %f656;
	fma.rn.f32 	%f737, %f687, %f697, %f657;
	fma.rn.f32 	%f738, %f687, %f698, %f658;
	fma.rn.f32 	%f739, %f688, %f691, %f659;
	fma.rn.f32 	%f740, %f688, %f692, %f660;
	fma.rn.f32 	%f741, %f688, %f693, %f661;
	fma.rn.f32 	%f742, %f688, %f694, %f662;
	fma.rn.f32 	%f743, %f688, %f695, %f663;
	fma.rn.f32 	%f744, %f688, %f696, %f664;
	fma.rn.f32 	%f745, %f688, %f697, %f665;
	fma.rn.f32 	%f746, %f688, %f698, %f666;
	fma.rn.f32 	%f747, %f689, %f691, %f667;
	fma.rn.f32 	%f748, %f689, %f692, %f668;
	fma.rn.f32 	%f749, %f689, %f693, %f669;
	fma.rn.f32 	%f750, %f689, %f694, %f670;
	fma.rn.f32 	%f751, %f689, %f695, %f671;
	fma.rn.f32 	%f752, %f689, %f696, %f672;
	fma.rn.f32 	%f753, %f689, %f697, %f673;
	fma.rn.f32 	%f754, %f689, %f698, %f674;
	fma.rn.f32 	%f755, %f690, %f691, %f675;
	fma.rn.f32 	%f756, %f690, %f692, %f676;
	fma.rn.f32 	%f757, %f690, %f693, %f677;
	fma.rn.f32 	%f758, %f690, %f694, %f678;
	fma.rn.f32 	%f759, %f690, %f695, %f679;
	fma.rn.f32 	%f760, %f690, %f696, %f680;
	fma.rn.f32 	%f761, %f690, %f697, %f681;
	fma.rn.f32 	%f762, %f690, %f698, %f682;
	ld.shared.f32 	%f763, [%r26+28];
	ld.shared.f32 	%f764, [%r26+60];
	ld.shared.f32 	%f765, [%r26+92];
	ld.shared.f32 	%f766, [%r26+124];
	ld.shared.f32 	%f767, [%r26+156];
	ld.shared.f32 	%f768, [%r26+188];
	ld.shared.f32 	%f769, [%r26+220];
	ld.shared.f32 	%f770, [%r26+252];
	ld.shared.f32 	%f771, [%r29+3584];
	ld.shared.f32 	%f772, [%r29+3588];
	ld.shared.f32 	%f773, [%r29+3592];
	ld.shared.f32 	%f774, [%r29+3596];
	ld.shared.f32 	%f775, [%r29+3600];
	ld.shared.f32 	%f776, [%r29+3604];
	ld.shared.f32 	%f777, [%r29+3608];
	ld.shared.f32 	%f778, [%r29+3612];
	fma.rn.f32 	%f906, %f763, %f771, %f699;
	fma.rn.f32 	%f905, %f763, %f772, %f700;
	fma.rn.f32 	%f904, %f763, %f773, %f701;
	fma.rn.f32 	%f903, %f763, %f774, %f702;
	fma.rn.f32 	%f902, %f763, %f775, %f703;
	fma.rn.f32 	%f901, %f763, %f776, %f704;
	fma.rn.f32 	%f900, %f763, %f777, %f705;
	fma.rn.f32 	%f899, %f763, %f778, %f706;
	fma.rn.f32 	%f898, %f764, %f771, %f707;
	fma.rn.f32 	%f897, %f764, %f772, %f708;
	fma.rn.f32 	%f896, %f764, %f773, %f709;
	fma.rn.f32 	%f895, %f764, %f774, %f710;
	fma.rn.f32 	%f894, %f764, %f775, %f711;
	fma.rn.f32 	%f893, %f764, %f776, %f712;
	fma.rn.f32 	%f892, %f764, %f777, %f713;
	fma.rn.f32 	%f891, %f764, %f778, %f714;
	fma.rn.f32 	%f890, %f765, %f771, %f715;
	fma.rn.f32 	%f889, %f765, %f772, %f716;
	fma.rn.f32 	%f888, %f765, %f773, %f717;
	fma.rn.f32 	%f887, %f765, %f774, %f718;
	fma.rn.f32 	%f886, %f765, %f775, %f719;
	fma.rn.f32 	%f885, %f765, %f776, %f720;
	fma.rn.f32 	%f884, %f765, %f777, %f721;
	fma.rn.f32 	%f883, %f765, %f778, %f722;
	fma.rn.f32 	%f882, %f766, %f771, %f723;
	fma.rn.f32 	%f881, %f766, %f772, %f724;
	fma.rn.f32 	%f880, %f766, %f773, %f725;
	fma.rn.f32 	%f879, %f766, %f774, %f726;
	fma.rn.f32 	%f878, %f766, %f775, %f727;
	fma.rn.f32 	%f877, %f766, %f776, %f728;
	fma.rn.f32 	%f876, %f766, %f777, %f729;
	fma.rn.f32 	%f875, %f766, %f778, %f730;
	fma.rn.f32 	%f874, %f767, %f771, %f731;
	fma.rn.f32 	%f873, %f767, %f772, %f732;
	fma.rn.f32 	%f872, %f767, %f773, %f733;
	fma.rn.f32 	%f871, %f767, %f774, %f734;
	fma.rn.f32 	%f870, %f767, %f775, %f735;
	fma.rn.f32 	%f869, %f767, %f776, %f736;
	fma.rn.f32 	%f868, %f767, %f777, %f737;
	fma.rn.f32 	%f867, %f767, %f778, %f738;
	fma.rn.f32 	%f866, %f768, %f771, %f739;
	fma.rn.f32 	%f865, %f768, %f772, %f740;
	fma.rn.f32 	%f864, %f768, %f773, %f741;
	fma.rn.f32 	%f863, %f768, %f774, %f742;
	fma.rn.f32 	%f862, %f768, %f775, %f743;
	fma.rn.f32 	%f861, %f768, %f776, %f744;
	fma.rn.f32 	%f860, %f768, %f777, %f745;
	fma.rn.f32 	%f859, %f768, %f778, %f746;
	fma.rn.f32 	%f858, %f769, %f771, %f747;
	fma.rn.f32 	%f857, %f769, %f772, %f748;
	fma.rn.f32 	%f856, %f769, %f773, %f749;
	fma.rn.f32 	%f855, %f769, %f774, %f750;
	fma.rn.f32 	%f854, %f769, %f775, %f751;
	fma.rn.f32 	%f853, %f769, %f776, %f752;
	fma.rn.f32 	%f852, %f769, %f777, %f753;
	fma.rn.f32 	%f851, %f769, %f778, %f754;
	fma.rn.f32 	%f850, %f770, %f771, %f755;
	fma.rn.f32 	%f849, %f770, %f772, %f756;
	fma.rn.f32 	%f848, %f770, %f773, %f757;
	fma.rn.f32 	%f847, %f770, %f774, %f758;
	fma.rn.f32 	%f846, %f770, %f775, %f759;
	fma.rn.f32 	%f845, %f770, %f776, %f760;
	fma.rn.f32 	%f844, %f770, %f777, %f761;
	fma.rn.f32 	%f843, %f770, %f778, %f762;
	bar.sync 	0;
	add.s32 	%r63, %r63, 8;
	add.s64 	%rd83, %rd83, 32;
	shl.b32 	%r30, %r59, 3;
	mul.wide.s32 	%rd18, %r30, 4;
	add.s64 	%rd82, %rd82, %rd18;
	setp.lt.s32 	%p2, %r63, %r62;
	@%p2 bra 	$L__BB0_2;
$L__BB0_3:
	ld.param.u64 	%rd81, [_ZN6myblas5sgemm12sgemmKernel2EiiiPfS1_S1__param_5];
	ld.param.u32 	%r60, [_ZN6myblas5sgemm12sgemmKernel2EiiiPfS1_S1__param_1];
	mov.u32 	%r31, %ctaid.y;
	mul.lo.s32 	%r32, %r31, %r60;
	shl.b32 	%r33, %r32, 7;
	mov.u32 	%r34, %ctaid.x;
	shl.b32 	%r35, %r34, 7;
	add.s32 	%r36, %r33, %r35;
	cvt.u64.u32 	%rd19, %r36;
	cvta.to.global.u64 	%rd20, %rd81;
	mov.u32 	%r37, %tid.x;
	shr.u32 	%r38, %r37, 4;
	shl.b32 	%r39, %r37, 3;
	and.b32  	%r40, %r39, 120;
	mul.lo.s32 	%r41, %r38, %r60;
	shl.b32 	%r42, %r41, 3;
	add.s32 	%r43, %r42, %r40;
	cvt.s64.s32 	%rd21, %r43;
	add.s64 	%rd22, %rd21, %rd19;
	shl.b64 	%rd23, %rd22, 2;
	add.s64 	%rd24, %rd20, %rd23;
	st.global.v4.f32 	[%rd24], {%f906, %f905, %f904, %f903};
	st.global.v4.f32 	[%rd24+16], {%f902, %f901, %f900, %f899};
	add.s32 	%r44, %r43, %r60;
	cvt.s64.s32 	%rd25, %r44;
	add.s64 	%rd26, %rd25, %rd19;
	shl.b64 	%rd27, %rd26, 2;
	add.s64 	%rd28, %rd20, %rd27;
	st.global.v4.f32 	[%rd28], {%f898, %f897, %f896, %f895};
	add.s32 	%r45, %r44, 4;
	cvt.s64.s32 	%rd29, %r45;
	add.s64 	%rd30, %rd29, %rd19;
	shl.b64 	%rd31, %rd30, 2;
	add.s64 	%rd32, %rd20, %rd31;
	st.global.v4.f32 	[%rd32], {%f894, %f893, %f892, %f891};
	add.s32 	%r46, %r44, %r60;
	cvt.s64.s32 	%rd33, %r46;
	add.s64 	%rd34, %rd33, %rd19;
	shl.b64 	%rd35, %rd34, 2;
	add.s64 	%rd36, %rd20, %rd35;
	st.global.v4.f32 	[%rd36], {%f890, %f889, %f888, %f887};
	add.s32 	%r47, %r45, %r60;
	cvt.s64.s32 	%rd37, %r47;
	add.s64 	%rd38, %rd37, %rd19;
	shl.b64 	%rd39, %rd38, 2;
	add.s64 	%rd40, %rd20, %rd39;
	st.global.v4.f32 	[%rd40], {%f886, %f885, %f884, %f883};
	add.s32 	%r48, %r46, %r60;
	cvt.s64.s32 	%rd41, %r48;
	add.s64 	%rd42, %rd41, %rd19;
	shl.b64 	%rd43, %rd42, 2;
	add.s64 	%rd44, %rd20, %rd43;
	st.global.v4.f32 	[%rd44], {%f882, %f881, %f880, %f879};
	add.s32 	%r49, %r47, %r60;
	cvt.s64.s32 	%rd45, %r49;
	add.s64 	%rd46, %rd45, %rd19;
	shl.b64 	%rd47, %rd46, 2;
	add.s64 	%rd48, %rd20, %rd47;
	st.global.v4.f32 	[%rd48], {%f878, %f877, %f876, %f875};
	add.s32 	%r50, %r48, %r60;
	cvt.s64.s32 	%rd49, %r50;
	add.s64 	%rd50, %rd49, %rd19;
	shl.b64 	%rd51, %rd50, 2;
	add.s64 	%rd52, %rd20, %rd51;
	st.global.v4.f32 	[%rd52], {%f874, %f873, %f872, %f871};
	add.s32 	%r51, %r49, %r60;
	cvt.s64.s32 	%rd53, %r51;
	add.s64 	%rd54, %rd53, %rd19;
	shl.b64 	%rd55, %rd54, 2;
	add.s64 	%rd56, %rd20, %rd55;
	st.global.v4.f32 	[%rd56], {%f870, %f869, %f868, %f867};
	add.s32 	%r52, %r50, %r60;
	cvt.s64.s32 	%rd57, %r52;
	add.s64 	%rd58, %rd57, %rd19;
	shl.b64 	%rd59, %rd58, 2;
	add.s64 	%rd60, %rd20, %rd59;
	st.global.v4.f32 	[%rd60], {%f866, %f865, %f864, %f863};
	add.s32 	%r53, %r51, %r60;
	cvt.s64.s32 	%rd61, %r53;
	add.s64 	%rd62, %rd61, %rd19;
	shl.b64 	%rd63, %rd62, 2;
	add.s64 	%rd64, %rd20, %rd63;
	st.global.v4.f32 	[%rd64], {%f862, %f861, %f860, %f859};
	add.s32 	%r54, %r52, %r60;
	cvt.s64.s32 	%rd65, %r54;
	add.s64 	%rd66, %rd65, %rd19;
	shl.b64 	%rd67, %rd66, 2;
	add.s64 	%rd68, %rd20, %rd67;
	st.global.v4.f32 	[%rd68], {%f858, %f857, %f856, %f855};
	add.s32 	%r55, %r53, %r60;
	cvt.s64.s32 	%rd69, %r55;
	add.s64 	%rd70, %rd69, %rd19;
	shl.b64 	%rd71, %rd70, 2;
	add.s64 	%rd72, %rd20, %rd71;
	st.global.v4.f32 	[%rd72], {%f854, %f853, %f852, %f851};
	add.s32 	%r56, %r54, %r60;
	cvt.s64.s32 	%rd73, %r56;
	add.s64 	%rd74, %rd73, %rd19;
	shl.b64 	%rd75, %rd74, 2;
	add.s64 	%rd76, %rd20, %rd75;
	st.global.v4.f32 	[%rd76], {%f850, %f849, %f848, %f847};
	add.s32 	%r57, %r55, %r60;
	cvt.s64.s32 	%rd77, %r57;
	add.s64 	%rd78, %rd77, %rd19;
	shl.b64 	%rd79, %rd78, 2;
	add.s64 	%rd80, %rd20, %rd79;
	st.global.v4.f32 	[%rd80], {%f846, %f845, %f844, %f843};
	ret;

}


// ===== COMPILED SASS (sm_100) =====

	.target	sm_100

	.elftype	@"ET_EXEC"


//--------------------- .note.nv.tkinfo           --------------------------
	.section	.note.nv.tkinfo,"",@"SHT_NOTE"
	.sectionflags	@"SHF_NOTE_NV_TKINFO"
	.tkinfo
        /*0018*/ 	.word	0x00000002
        /*0030*/ 	.string	""
        /*0030*/ 	.string	"ptxas"
        /*0030*/ 	.string	"Cuda compilation tools, release 13.0, V13.0.88"
        /*0030*/ 	.string	"Build cuda_13.0.r13.0/compiler.36424714_0"
        /*0030*/ 	.string	"-arch sm_100 -m 64 "



//--------------------- .note.nv.cuinfo           --------------------------
	.section	.note.nv.cuinfo,"",@"SHT_NOTE"
	.sectionflags	@"SHF_NOTE_NV_CUINFO"
        /*0018*/ 	.short	0x0002
        /*001a*/ 	.short	0x0064
        /*001c*/ 	.short	0x0082
	.zero		2


//--------------------- .nv.info                  --------------------------
	.section	.nv.info,"",@"SHT_CUDA_INFO"
	.align	4


	//----- nvinfo : EIATTR_REGCOUNT
	.align		4
        /*0000*/ 	.byte	0x04, 0x2f
        /*0002*/ 	.short	(.L_1 - .L_0)
	.align		4
.L_0:
        /*0004*/ 	.word	index@(_ZN6myblas5sgemm12sgemmKernel2EiiiPfS1_S1_)
        /*0008*/ 	.word	0x0000007c


	//----- nvinfo : EIATTR_FRAME_SIZE
	.align		4
.L_1:
        /*000c*/ 	.byte	0x04, 0x11
        /*000e*/ 	.short	(.L_3 - .L_2)
	.align		4
.L_2:
        /*0010*/ 	.word	index@(_ZN6myblas5sgemm12sgemmKernel2EiiiPfS1_S1_)
        /*0014*/ 	.word	0x00000000


	//----- nvinfo : EIATTR_MIN_STACK_SIZE
	.align		4
.L_3:
        /*0018*/ 	.byte	0x04, 0x12
        /*001a*/ 	.short	(.L_5 - .L_4)
	.align		4
.L_4:
        /*001c*/ 	.word	index@(_ZN6myblas5sgemm12sgemmKernel2EiiiPfS1_S1_)
        /*0020*/ 	.word	0x00000000
.L_5:


//--------------------- .nv.compat                --------------------------
	.section	.nv.compat,"",@"SHT_CUDA_COMPAT_INFO"
	.align	4
        /*0000*/ 	.byte	0x02, 0x09, 0x00, 0x00, 0x02, 0x02, 0x01, 0x00, 0x02, 0x05, 0x05, 0x00, 0x03, 0x07, 0x01, 0x01
        /*0010*/ 	.byte	0x02, 0x03, 0x00, 0x00, 0x02, 0x06, 0x01, 0x00, 0x04, 0x0b, 0x08, 0x00, 0x09, 0x00, 0x00, 0x00
        /*0020*/ 	.byte	0x00, 0x00, 0x00, 0x00


//--------------------- .nv.info._ZN6myblas5sgemm12sgemmKernel2EiiiPfS1_S1_ --------------------------
	.section	.nv.info._ZN6myblas5sgemm12sgemmKernel2EiiiPfS1_S1_,"",@"SHT_CUDA_INFO"
	.sectionflags	@""
	.align	4


	//----- nvinfo : EIATTR_CUDA_API_VERSION
	.align		4
        /*0000*/ 	.byte	0x04, 0x37
        /*0002*/ 	.short	(.L_7 - .L_6)
.L_6:
        /*0004*/ 	.word	0x00000082


	//----- nvinfo : EIATTR_KPARAM_INFO
	.align		4
.L_7:
        /*0008*/ 	.byte	0x04, 0x17
        /*000a*/ 	.short	(.L_9 - .L_8)
.L_8:
        /*000c*/ 	.word	0x00000000
        /*0010*/ 	.short	0x0005
        /*0012*/ 	.short	0x0020
        /*0014*/ 	.byte	0x00, 0xf5, 0x21, 0x00


	//----- nvinfo : EIATTR_KPARAM_INFO
	.align		4
.L_9:
        /*0018*/ 	.byte	0x04, 0x17
        /*001a*/ 	.short	(.L_11 - .L_10)
.L_10:
        /*001c*/ 	.word	0x00000000
        /*0020*/ 	.short	0x0004
        /*0022*/ 	.short	0x0018
        /*0024*/ 	.byte	0x00, 0xf5, 0x21, 0x00


	//----- nvinfo : EIATTR_KPARAM_INFO
	.align		4
.L_11:
        /*0028*/ 	.byte	0x04, 0x17
        /*002a*/ 	.short	(.L_13 - .L_12)
.L_12:
        /*002c*/ 	.word	0x00000000
        /*0030*/ 	.short	0x0003
        /*0032*/ 	.short	0x0010
        /*0034*/ 	.byte	0x00, 0xf5, 0x21, 0x00


	//----- nvinfo : EIATTR_KPARAM_INFO
	.align		4
.L_13:
        /*0038*/ 	.byte	0x04, 0x17
        /*003a*/ 	.short	(.L_15 - .L_14)
.L_14:
        /*003c*/ 	.word	0x00000000
        /*0040*/ 	.short	0x0002
        /*0042*/ 	.short	0x0008
        /*0044*/ 	.byte	0x00, 0xf0, 0x11, 0x00


	//----- nvinfo : EIATTR_KPARAM_INFO
	.align		4
.L_15:
        /*0048*/ 	.byte	0x04, 0x17
        /*004a*/ 	.short	(.L_17 - .L_16)
.L_16:
        /*004c*/ 	.word	0x00000000
        /*0050*/ 	.short	0x0001
        /*0052*/ 	.short	0x0004
        /*0054*/ 	.byte	0x00, 0xf0, 0x11, 0x00


	//----- nvinfo : EIATTR_KPARAM_INFO
	.align		4
.L_17:
        /*0058*/ 	.byte	0x04, 0x17
        /*005a*/ 	.short	(.L_19 - .L_18)
.L_18:
        /*005c*/ 	.word	0x00000000
        /*0060*/ 	.short	0x0000
        /*0062*/ 	.short	0x0000
        /*0064*/ 	.byte	0x00, 0xf0, 0x11, 0x00


	//----- nvinfo : EIATTR_SPARSE_MMA_MASK
	.align		4
.L_19:
        /*0068*/ 	.byte	0x03, 0x50
        /*006a*/ 	.short	0x0000


	//----- nvinfo : EIATTR_MAXREG_COUNT
	.align		4
        /*006c*/ 	.byte	0x03, 0x1b
        /*006e*/ 	.short	0x00ff


	//----- nvinfo : EIATTR_NUM_BARRIERS
	.align		4
        /*0070*/ 	.byte	0x02, 0x4c
        /*0072*/ 	.byte	0x01
	.zero		1


	//----- nvinfo : EIATTR_MERCURY_ISA_VERSION
	.align		4
        /*0074*/ 	.byte	0x03, 0x5f
        /*0076*/ 	.short	0x0101


	//----- nvinfo : EIATTR_VRC_CTA_INIT_COUNT
	.align		4
        /*0078*/ 	.byte	0x02, 0x4a
	.zero		1
	.zero		1


	//----- nvinfo : EIATTR_EXIT_INSTR_OFFSETS
	.align		4
        /*007c*/ 	.byte	0x04, 0x1c
        /*007e*/ 	.short	(.L_21 - .L_20)


	//   ....[0]....
.L_20:
        /*0080*/ 	.word	0x00002dd0


	//----- nvinfo : EIATTR_CBANK_PARAM_SIZE
	.align		4
.L_21:
        /*0084*/ 	.byte	0x03, 0x19
        /*0086*/ 	.short	0x0028


	//----- nvinfo : EIATTR_PARAM_CBANK
	.align		4
        /*0088*/ 	.byte	0x04, 0x0a
        /*008a*/ 	.short	(.L_23 - .L_22)
	.align		4
.L_22:
        /*008c*/ 	.word	index@(.nv.constant0._ZN6myblas5sgemm12sgemmKernel2EiiiPfS1_S1_)
        /*0090*/ 	.short	0x0380
        /*0092*/ 	.short	0x0028


	//----- nvinfo : EIATTR_SW_WAR
	.align		4
.L_23:
        /*0094*/ 	.byte	0x04, 0x36
        /*0096*/ 	.short	(.L_25 - .L_24)
.L_24:
        /*0098*/ 	.word	0x00000008
.L_25:


//--------------------- .nv.callgraph             --------------------------
	.section	.nv.callgraph,"",@"SHT_CUDA_CALLGRAPH"
	.align	4
	.sectionentsize	8
	.align		4
        /*0000*/ 	.word	0x00000000
	.align		4
        /*0004*/ 	.word	0xffffffff
	.align		4
        /*0008*/ 	.word	0x00000000
	.align		4
        /*000c*/ 	.word	0xfffffffe
	.align		4
        /*0010*/ 	.word	0x00000000
	.align		4
        /*0014*/ 	.word	0xfffffffd
	.align		4
        /*0018*/ 	.word	0x00000000
	.align		4
        /*001c*/ 	.word	0xfffffffc


//--------------------- .text._ZN6myblas5sgemm12sgemmKernel2EiiiPfS1_S1_ --------------------------
	.section	.text._ZN6myblas5sgemm12sgemmKernel2EiiiPfS1_S1_,"ax",@progbits
	.align	128
        .global         _ZN6myblas5sgemm12sgemmKernel2EiiiPfS1_S1_
        .type           _ZN6myblas5sgemm12sgemmKernel2EiiiPfS1_S1_,@function
        .size           _ZN6myblas5sgemm12sgemmKernel2EiiiPfS1_S1_,(.L_x_3 - _ZN6myblas5sgemm12sgemmKernel2EiiiPfS1_S1_)
        .other          _ZN6myblas5sgemm12sgemmKernel2EiiiPfS1_S1_,@"STO_CUDA_ENTRY STV_DEFAULT"
_ZN6myblas5sgemm12sgemmKernel2EiiiPfS1_S1_:
.text._ZN6myblas5sgemm12sgemmKernel2EiiiPfS1_S1_:
[----:B------:R-:W-:Y:S08]  /*0000*/  LDC R1, c[0x0][0x37c] ;  /* 0x0000df00ff017b82 */ /* 0x000ff00000000800 */
[----:B------:R-:W0:Y:S01]  /*0010*/  LDC R0, c[0x0][0x388] ;  /* 0x0000e200ff007b82 */ /* 0x000e220000000800 */
[----:B------:R-:W1:Y:S01]  /*0020*/  S2R R2, SR_TID.X ;  /* 0x0000000000027919 */ /* 0x000e620000002100 */
[----:B------:R-:W2:Y:S01]  /*0030*/  LDCU.64 UR8, c[0x0][0x358] ;  /* 0x00006b00ff0877ac */ /* 0x000ea20008000a00 */
[----:B------:R-:W-:-:S02]  /*0040*/  CS2R R46, SRZ ;  /* 0x00000000002e7805 */ /* 0x000fc4000001ff00 */
[----:B------:R-:W-:Y:S01]  /*0050*/  CS2R R44, SRZ ;  /* 0x00000000002c7805 */ /* 0x000fe2000001ff00 */
[----:B------:R-:W3:Y:S01]  /*0060*/  S2R R3, SR_CTAID.X ;  /* 0x0000000000037919 */ /* 0x000ee20000002500 */
[----:B------:R-:W-:Y:S02]  /*0070*/  CS2R R34, SRZ ;  /* 0x0000000000227805 */ /* 0x000fe4000001ff00 */
[----:B------:R-:W-:Y:S01]  /*0080*/  CS2R R32, SRZ ;  /* 0x0000000000207805 */ /* 0x000fe2000001ff00 */
[----:B------:R-:W4:Y:S01]  /*0090*/  S2UR UR11, SR_CTAID.Y ;  /* 0x00000000000b79c3 */ /* 0x000f220000002600 */
[----:B------:R-:W-:Y:S02]  /*00a0*/  CS2R R54, SRZ ;  /* 0x0000000000367805 */ /* 0x000fe4000001ff00 */
[----:B------:R-:W-:Y:S02]  /*00b0*/  CS2R R52, SRZ ;  /* 0x0000000000347805 */ /* 0x000fe4000001ff00 */
[----:B------:R-:W-:-:S02]  /*00c0*/  CS2R R38, SRZ ;  /* 0x0000000000267805 */ /* 0x000fc4000001ff00 */
[----:B------:R-:W-:Y:S02]  /*00d0*/  CS2R R36, SRZ ;  /* 0x0000000000247805 */ /* 0x000fe4000001ff00 */
[----:B------:R-:W-:Y:S02]  /*00e0*/  CS2R R14, SRZ ;  /* 0x00000000000e7805 */ /* 0x000fe4000001ff00 */
[----:B------:R-:W-:Y:S02]  /*00f0*/  CS2R R12, SRZ ;  /* 0x00000000000c7805 */ /* 0x000fe4000001ff00 */
        /* <DEDUP_REMOVED lines=9> */
[----:B0-----:R-:W-:Y:S02]  /*0190*/  ISETP.GE.AND P0, PT, R0, 0x1, PT ;  /* 0x000000010000780c */ /* 0x001fe40003f06270 */
        /* <DEDUP_REMOVED lines=12> */
[----:B------:R-:W-:Y:S01]  /*0260*/  CS2R R96, SRZ ;  /* 0x0000000000607805 */ /* 0x000fe2000001ff00 */
[----:B-1234-:R-:W-:Y:S06]  /*0270*/  @!P0 BRA `(.L_x_0) ;  /* 0x0000002400488947 */ /* 0x01efec0003800000 */
[----:B------:R-:W0:Y:S01]  /*0280*/  LDC R6, c[0x0][0x384] ;  /* 0x0000e100ff067b82 */ /* 0x000e220000000800 */
[----:B------:R-:W-:Y:S01]  /*0290*/  SHF.L.U32 R4, R2, 0x2, RZ ;  /* 0x0000000202047819 */ /* 0x000fe200000006ff */
[----:B------:R-:W1:Y:S01]  /*02a0*/  LDCU.128 UR12, c[0x0][0x390] ;  /* 0x00007200ff0c77ac */ /* 0x000e620008000c00 */
[--C-:B------:R-:W-:Y:S01]  /*02b0*/  SHF.R.U32.HI R5, RZ, 0x1, R2.reuse ;  /* 0x00000001ff057819 */ /* 0x100fe20000011602 */
[----:B------:R-:W-:Y:S01]  /*02c0*/  HFMA2 R47, -RZ, RZ, 0, 0 ;  /* 0x00000000ff2f7431 */ /* 0x000fe200000001ff */
[C---:B------:R-:W-:Y:S01]  /*02d0*/  LOP3.LUT R7, R4.reuse, 0x4, RZ, 0xc0, !PT ;  /* 0x0000000404077812 */ /* 0x040fe200078ec0ff */
[----:B------:R-:W-:Y:S01]  /*02e0*/  USHF.L.U32 UR4, UR11, 0x7, URZ ;  /* 0x000000070b047899 */ /* 0x000fe200080006ff */
[----:B------:R-:W-:Y:S01]  /*02f0*/  SHF.L.U32 R20, R3, 0x7, RZ ;  /* 0x0000000703147819 */ /* 0x000fe200000006ff */
[----:B------:R-:W2:Y:S01]  /*0300*/  S2UR UR10, SR_CgaCtaId ;  /* 0x00000000000a79c3 */ /* 0x000ea20000008800 */
[----:B------:R-:W-:Y:S01]  /*0310*/  LOP3.LUT R22, R4, 0x7c, RZ, 0xc0, !PT ;  /* 0x0000007c04167812 */ /* 0x000fe200078ec0ff */
[----:B------:R-:W-:Y:S01]  /*0320*/  IMAD R5, R5, R0, R7 ;  /* 0x0000000005057224 */ /* 0x000fe200078e0207 */
[----:B------:R-:W-:Y:S01]  /*0330*/  SHF.R.U32.HI R7, RZ, 0x5, R2 ;  /* 0x00000005ff077819 */ /* 0x000fe20000011602 */
[----:B------:R-:W-:Y:S01]  /*0340*/  IMAD.WIDE.U32 R20, R20, 0x4, RZ ;  /* 0x0000000414147825 */ /* 0x000fe200078e00ff */
[----:B------:R-:W-:-:S03]  /*0350*/  UMOV UR6, 0x400 ;  /* 0x0000040000067882 */ /* 0x000fc60000000000 */
[----:B------:R-:W-:-:S04]  /*0360*/  IMAD.WIDE.U32 R4, R5, 0x4, RZ ;  /* 0x0000000405047825 */ /* 0x000fc800078e00ff */
[----:B0-----:R-:W-:Y:S02]  /*0370*/  IMAD R101, R7, R6, R22 ;  /* 0x0000000607657224 */ /* 0x001fe400078e0216 */
[----:B------:R-:W-:Y:S01]  /*0380*/  IMAD R7, R0, UR4, RZ ;  /* 0x0000000400077c24 */ /* 0x000fe2000f8e02ff */
[----:B------:R-:W-:Y:S01]  /*0390*/  UMOV UR4, URZ ;  /* 0x000000ff00047c82 */ /* 0x000fe20008000000 */
[----:B------:R-:W-:-:S04]  /*03a0*/  IMAD.WIDE R100, R101, 0x4, R20 ;  /* 0x0000000465647825 */ /* 0x000fc800078e0214 */
[----:B------:R-:W-:Y:S01]  /*03b0*/  IMAD.WIDE.U32 R20, R7, 0x4, R4 ;  /* 0x0000000407147825 */ /* 0x000fe200078e0004 */
[----:B-1----:R-:W-:Y:S01]  /*03c0*/  IADD3 R7, P1, PT, R100, UR14, RZ ;  /* 0x0000000e64077c10 */ /* 0x002fe2000ff3e0ff */
[----:B--2---:R-:W-:Y:S01]  /*03d0*/  ULEA UR7, UR10, UR6, 0x18 ;  /* 0x000000060a077291 */ /* 0x004fe2000f8ec0ff */
[----:B------:R-:W-:Y:S02]  /*03e0*/  IADD3 R5, P0, PT, R20, UR12, RZ ;  /* 0x0000000c14057c10 */ /* 0x000fe4000ff1e0ff */
[----:B------:R-:W-:Y:S02]  /*03f0*/  IADD3.X R100, PT, PT, R101, UR15, RZ, P1, !PT ;  /* 0x0000000f65647c10 */ /* 0x000fe40008ffe4ff */
[----:B------:R-:W-:-:S09]  /*0400*/  IADD3.X R4, PT, PT, R21, UR13, RZ, P0, !PT ;  /* 0x0000000d15047c10 */ /* 0x000fd200087fe4ff */
.L_x_1:
[----:B------:R-:W-:Y:S02]  /*0410*/  MOV R20, R5 ;  /* 0x0000000500147202 */ /* 0x000fe40000000f00 */
[----:B------:R-:W-:Y:S02]  /*0420*/  MOV R21, R4 ;  /* 0x0000000400157202 */ /* 0x000fe40000000f00 */
[----:B------:R-:W-:Y:S02]  /*0430*/  MOV R104, R7 ;  /* 0x0000000700687202 */ /* 0x000fe40000000f00 */
[----:B------:R-:W-:Y:S01]  /*0440*/  MOV R105, R100 ;  /* 0x0000006400697202 */ /* 0x000fe20000000f00 */
[----:B------:R-:W2:Y:S04]  /*0450*/  LDG.E.128.CONSTANT R80, desc[UR8][R20.64] ;  /* 0x0000000814507981 */ /* 0x000ea8000c1e9d00 */
[----:B------:R0:W3:Y:S01]  /*0460*/  LDG.E.128.CONSTANT R108, desc[UR8][R104.64] ;  /* 0x00000008686c7981 */ /* 0x0000e2000c1e9d00 */
[----:B------:R-:W-:Y:S01]  /*0470*/  UIADD3 UR5, UPT, UPT, UR6, 0x1000, URZ ;  /* 0x0000100006057890 */ /* 0x000fe2000fffe0ff */
[C---:B------:R-:W-:Y:S01]  /*0480*/  SHF.L.U32 R100, R2.reuse, 0x4, RZ ;  /* 0x0000000402647819 */ /* 0x040fe200000006ff */
[----:B------:R-:W-:Y:S01]  /*0490*/  UIADD3 UR4, UPT, UPT, UR4, 0x8, URZ ;  /* 0x0000000804047890 */ /* 0x000fe2000fffe0ff */
[----:B------:R-:W-:Y:S01]  /*04a0*/  SHF.L.U32 R101, R2, 0x5, RZ ;  /* 0x0000000502657819 */ /* 0x000fe200000006ff */
[----:B------:R-:W-:Y:S01]  /*04b0*/  ULEA UR5, UR10, UR5, 0x18 ;  /* 0x000000050a057291 */ /* 0x000fe2000f8ec0ff */
[----:B------:R-:W-:-:S02]  /*04c0*/  LOP3.LUT R102, R100, 0x3f00, RZ, 0xc0, !PT ;  /* 0x00003f0064667812 */ /* 0x000fc400078ec0ff */
[----:B------:R-:W-:Y:S02]  /*04d0*/  LOP3.LUT R101, R101, 0x1e0, RZ, 0xc0, !PT ;  /* 0x000001e065657812 */ /* 0x000fe400078ec0ff */
[----:B------:R-:W-:Y:S02]  /*04e0*/  SHF.L.U32 R7, R6, 0x3, RZ ;  /* 0x0000000306077819 */ /* 0x000fe400000006ff */
[----:B------:R-:W-:Y:S02]  /*04f0*/  ISETP.LE.AND P0, PT, R0, UR4, PT ;  /* 0x0000000400007c0c */ /* 0x000fe4000bf03270 */
[----:B------:R-:W-:Y:S01]  /*0500*/  IADD3 R5, P1, PT, R5, 0x20, RZ ;  /* 0x0000002005057810 */ /* 0x000fe20007f3e0ff */
[----:B0-----:R-:W-:-:S03]  /*0510*/  IMAD.WIDE R104, R7, 0x4, R104 ;  /* 0x0000000407687825 */ /* 0x001fc600078e0268 */
[----:B------:R-:W-:Y:S02]  /*0520*/  IADD3.X R4, PT, PT, RZ, R4, RZ, P1, !PT ;  /* 0x00000004ff047210 */ /* 0x000fe40000ffe4ff */
[----:B------:R-:W-:Y:S01]  /*0530*/  MOV R7, R104 ;  /* 0x0000006800077202 */ /* 0x000fe20000000f00 */
[----:B--2---:R-:W-:Y:S04]  /*0540*/  STS.128 [R100+UR7], R80 ;  /* 0x0000005064007988 */ /* 0x004fe80008000c07 */
[----:B---3--:R0:W-:Y:S01]  /*0550*/  STS.128 [R100+UR5], R108 ;  /* 0x0000006c64007988 */ /* 0x0081e20008000c05 */
[----:B------:R-:W-:Y:S01]  /*0560*/  BAR.SYNC.DEFER_BLOCKING 0x0 ;  /* 0x0000000000007b1d */ /* 0x000fe20000010000 */
[----:B0-----:R-:W-:-:S05]  /*0570*/  MOV R100, R105 ;  /* 0x0000006900647202 */ /* 0x001fca0000000f00 */
[----:B------:R-:W-:Y:S04]  /*0580*/  LDS.128 R88, [R102+UR7] ;  /* 0x0000000766587984 */ /* 0x000fe80008000c00 */
[----:B------:R-:W0:Y:S04]  /*0590*/  LDS.128 R68, [R101+UR5] ;  /* 0x0000000565447984 */ /* 0x000e280008000c00 */
[----:B------:R-:W1:Y:S04]  /*05a0*/  LDS.128 R76, [R101+UR5+0x10] ;  /* 0x00001005654c7984 */ /* 0x000e680008000c00 */
[----:B------:R-:W2:Y:S04]  /*05b0*/  LDS.128 R20, [R102+UR7+0x20] ;  /* 0x0000200766147984 */ /* 0x000ea80008000c00 */
[----:B------:R-:W3:Y:S04]  /*05c0*/  LDS.128 R72, [R102+UR7+0x40] ;  /* 0x0000400766487984 */ /* 0x000ee80008000c00 */
[----:B------:R-:W4:Y:S04]  /*05d0*/  LDS.128 R84, [R102+UR7+0x60] ;  /* 0x0000600766547984 */ /* 0x000f280008000c00 */
[----:B------:R-:W5:Y:S01]  /*05e0*/  LDS.128 R80, [R102+UR7+0x80] ;  /* 0x0000800766507984 */ /* 0x000f620008000c00 */
[C---:B0-----:R-:W-:Y:S01]  /*05f0*/  FFMA R103, R88.reuse, R68, R96 ;  /* 0x0000004458677223 */ /* 0x041fe20000000060 */
[C---:B------:R-:W-:Y:S01]  /*0600*/  FFMA R104, R88.reuse, R69, R97 ;  /* 0x0000004558687223 */ /* 0x040fe20000000061 */
[C---:B------:R-:W-:Y:S01]  /*0610*/  FFMA R105, R88.reuse, R70, R98 ;  /* 0x0000004658697223 */ /* 0x040fe20000000062 */
[C---:B------:R-:W-:Y:S01]  /*0620*/  FFMA R106, R88.reuse, R71, R99 ;  /* 0x00000047586a7223 */ /* 0x040fe20000000063 */
[C---:B-1----:R-:W-:Y:S01]  /*0630*/  FFMA R92, R88.reuse, R76, R92 ;  /* 0x0000004c585c7223 */ /* 0x042fe2000000005c */
[C---:B------:R-:W-:Y:S01]  /*0640*/  FFMA R93, R88.reuse, R77, R93 ;  /* 0x0000004d585d7223 */ /* 0x040fe2000000005d */
[C---:B------:R-:W-:Y:S01]  /*0650*/  FFMA R94, R88.reuse, R78, R94 ;  /* 0x0000004e585e7223 */ /* 0x040fe2000000005e */
[----:B------:R-:W-:Y:S01]  /*0660*/  FFMA R88, R88, R79, R95 ;  /* 0x0000004f58587223 */ /* 0x000fe2000000005f */
[C---:B--2---:R-:W-:Y:S01]  /*0670*/  FFMA R95, R20.reuse, R68, R56 ;  /* 0x00000044145f7223 */ /* 0x044fe20000000038 */
[C---:B------:R-:W-:Y:S01]  /*0680*/  FFMA R107, R20.reuse, R69, R57 ;  /* 0x00000045146b7223 */ /* 0x040fe20000000039 */
[C---:B------:R-:W-:Y:S01]  /*0690*/  FFMA R108, R20.reuse, R70, R58 ;  /* 0x00000046146c7223 */ /* 0x040fe2000000003a */
[C---:B------:R-:W-:Y:S01]  /*06a0*/  FFMA R109, R20.reuse, R71, R59 ;  /* 0x00000047146d7223 */ /* 0x040fe2000000003b */
[C---:B------:R-:W-:Y:S01]  /*06b0*/  FFMA R110, R20.reuse, R76, R24 ;  /* 0x0000004c146e7223 */ /* 0x040fe20000000018 */
[C---:B------:R-:W-:Y:S01]  /*06c0*/  FFMA R111, R20.reuse, R77, R25 ;  /* 0x0000004d146f7223 */ /* 0x040fe20000000019 */
[C---:B------:R-:W-:Y:S01]  /*06d0*/  FFMA R112, R20.reuse, R78, R26 ;  /* 0x0000004e14707223 */ /* 0x040fe2000000001a */
[----:B------:R-:W0:Y:S01]  /*06e0*/  LDS.128 R96, [R102+UR7+0xa0] ;  /* 0x0000a00766607984 */ /* 0x000e220008000c00 */
[----:B------:R-:W-:Y:S01]  /*06f0*/  FFMA R20, R20, R79, R27 ;  /* 0x0000004f14147223 */ /* 0x000fe2000000001b */
[C---:B---3--:R-:W-:Y:S01]  /*0700*/  FFMA R28, R72.reuse, R68, R28 ;  /* 0x00000044481c7223 */ /* 0x048fe2000000001c */
[C---:B------:R-:W-:Y:S01]  /*0710*/  FFMA R29, R72.reuse, R69, R29 ;  /* 0x00000045481d7223 */ /* 0x040fe2000000001d */
[----:B------:R-:W1:Y:S01]  /*0720*/  LDS.128 R56, [R102+UR7+0xc0] ;  /* 0x0000c00766387984 */ /* 0x000e620008000c00 */
[C---:B------:R-:W-:Y:S01]  /*0730*/  FFMA R30, R72.reuse, R70, R30 ;  /* 0x00000046481e7223 */ /* 0x040fe2000000001e */
[C---:B------:R-:W-:Y:S01]  /*0740*/  FFMA R31, R72.reuse, R71, R31 ;  /* 0x00000047481f7223 */ /* 0x040fe2000000001f */
[C---:B------:R-:W-:Y:S01]  /*0750*/  FFMA R60, R72.reuse, R76, R60 ;  /* 0x0000004c483c7223 */ /* 0x040fe2000000003c */
[----:B------:R-:W2:Y:S01]  /*0760*/  LDS.128 R24, [R102+UR7+0xe0] ;  /* 0x0000e00766187984 */ /* 0x000ea20008000c00 */
[C---:B------:R-:W-:Y:S01]  /*0770*/  FFMA R61, R72.reuse, R77, R61 ;  /* 0x0000004d483d7223 */ /* 0x040fe2000000003d */
[C---:B------:R-:W-:Y:S01]  /*0780*/  FFMA R62, R72.reuse, R78, R62 ;  /* 0x0000004e483e7223 */ /* 0x040fe2000000003e */
[----:B------:R-:W-:Y:S01]  /*0790*/  FFMA R63, R72, R79, R63 ;  /* 0x0000004f483f7223 */ /* 0x000fe2000000003f */
[C---:B----4-:R-:W-:Y:S01]  /*07a0*/  FFMA R116, R84.reuse, R68, R8 ;  /* 0x0000004454747223 */ /* 0x050fe20000000008 */
[C---:B------:R-:W-:Y:S01]  /*07b0*/  FFMA R113, R84.reuse, R69, R9 ;  /* 0x0000004554717223 */ /* 0x040fe20000000009 */
[C---:B------:R-:W-:Y:S01]  /*07c0*/  FFMA R114, R84.reuse, R70, R10 ;  /* 0x0000004654727223 */ /* 0x040fe2000000000a */
[C---:B------:R-:W-:Y:S01]  /*07d0*/  FFMA R72, R84.reuse, R71, R11 ;  /* 0x0000004754487223 */ /* 0x040fe2000000000b */
[C---:B------:R-:W-:Y:S01]  /*07e0*/  FFMA R64, R84.reuse, R76, R64 ;  /* 0x0000004c54407223 */ /* 0x040fe20000000040 */
[----:B------:R-:W3:Y:S01]  /*07f0*/  LDS.128 R8, [R101+UR5+0x200] ;  /* 0x0002000565087984 */ /* 0x000ee20008000c00 */
[C---:B------:R-:W-:Y:S01]  /*0800*/  FFMA R65, R84.reuse, R77, R65 ;  /* 0x0000004d54417223 */ /* 0x040fe20000000041 */
[C---:B------:R-:W-:Y:S01]  /*0810*/  FFMA R66, R84.reuse, R78, R66 ;  /* 0x0000004e54427223 */ /* 0x040fe20000000042 */
[----:B------:R-:W-:Y:S01]  /*0820*/  FFMA R67, R84, R79, R67 ;  /* 0x0000004f54437223 */ /* 0x000fe20000000043 */
[C---:B-----5:R-:W-:Y:S01]  /*0830*/  FFMA R118, R80.reuse, R68, R48 ;  /* 0x0000004450767223 */ /* 0x060fe20000000030 */
[C---:B------:R-:W-:Y:S01]  /*0840*/  FFMA R117, R80.reuse, R69, R49 ;  /* 0x0000004550757223 */ /* 0x040fe20000000031 */
[C---:B------:R-:W-:Y:S01]  /*0850*/  FFMA R50, R80.reuse, R70, R50 ;  /* 0x0000004650327223 */ /* 0x040fe20000000032 */
[C---:B------:R-:W-:Y:S01]  /*0860*/  FFMA R51, R80.reuse, R71, R51 ;  /* 0x0000004750337223 */ /* 0x040fe20000000033 */
[C---:B------:R-:W-:Y:S01]  /*0870*/  FFMA R48, R80.reuse, R76, R16 ;  /* 0x0000004c50307223 */ /* 0x040fe20000000010 */
[C---:B------:R-:W-:Y:S01]  /*0880*/  FFMA R49, R80.reuse, R77, R17 ;  /* 0x0000004d50317223 */ /* 0x040fe20000000011 */
[C---:B------:R-:W-:Y:S01]  /*0890*/  FFMA R84, R80.reuse, R78, R18 ;  /* 0x0000004e50547223 */ /* 0x040fe20000000012 */
[----:B------:R-:W-:Y:S01]  /*08a0*/  FFMA R80, R80, R79, R19 ;  /* 0x0000004f50507223 */ /* 0x000fe20000000013 */
[C---:B0-----:R-:W-:Y:S01]  /*08b0*/  FFMA R19, R96.reuse, R68, R40 ;  /* 0x0000004460137223 */ /* 0x041fe20000000028 */
[C---:B------:R-:W-:Y:S01]  /*08c0*/  FFMA R17, R96.reuse, R69, R41 ;  /* 0x0000004560117223 */ /* 0x040fe20000000029 */
[C---:B------:R-:W-:Y:S01]  /*08d0*/  FFMA R16, R96.reuse, R70, R42 ;  /* 0x0000004660107223 */ /* 0x040fe2000000002a */
[----:B------:R-:W-:Y:S01]  /*08e0*/  FFMA R43, R96, R71, R43 ;  /* 0x00000047602b7223 */ /* 0x000fe2000000002b */
[C---:B-1----:R-:W-:Y:S01]  /*08f0*/  FFMA R36, R56.reuse, R68, R36 ;  /* 0x0000004438247223 */ /* 0x042fe20000000024 */
[C---:B------:R-:W-:Y:S01]  /*0900*/  FFMA R119, R56.reuse, R69, R37 ;  /* 0x0000004538777223 */ /* 0x040fe20000000025 */
[C---:B------:R-:W-:Y:S01]  /*0910*/  FFMA R18, R56.reuse, R70, R38 ;  /* 0x0000004638127223 */ /* 0x040fe20000000026 */
[C---:B------:R-:W-:Y:S01]  /*0920*/  FFMA R115, R56.reuse, R71, R39 ;  /* 0x0000004738737223 */ /* 0x040fe20000000027 */
[C---:B------:R-:W-:Y:S01]  /*0930*/  FFMA R52, R56.reuse, R76, R52 ;  /* 0x0000004c38347223 */ /* 0x040fe20000000034 */
        /* <DEDUP_REMOVED lines=9> */
[----:B------:R-:W-:Y:S01]  /*09d0*/  FFMA R46, R24, R78, R46 ;  /* 0x0000004e182e7223 */ /* 0x000fe2000000002e */
[----:B---3--:R-:W-:Y:S01]  /*09e0*/  FFMA R35, R8, R73, R28 ;  /* 0x0000004908237223 */ /* 0x008fe2000000001c */
[C---:B------:R-:W-:Y:S01]  /*09f0*/  FFMA R40, R96.reuse, R76, R12 ;  /* 0x0000004c60287223 */ /* 0x040fe2000000000c */
[C---:B------:R-:W-:Y:S01]  /*0a00*/  FFMA R41, R96.reuse, R77, R13 ;  /* 0x0000004d60297223 */ /* 0x040fe2000000000d */
[----:B------:R-:W-:Y:S01]  /*0a10*/  FFMA R42, R96, R78, R14 ;  /* 0x0000004e602a7223 */ /* 0x000fe2000000000e */
[----:B------:R-:W-:Y:S01]  /*0a20*/  FFMA R24, R24, R79, R47 ;  /* 0x0000004f18187223 */ /* 0x000fe2000000002f */
[----:B------:R-:W-:Y:S01]  /*0a30*/  FFMA R28, R8, R57, R36 ;  /* 0x00000039081c7223 */ /* 0x000fe20000000024 */
[----:B------:R-:W-:Y:S01]  /*0a40*/  FFMA R96, R96, R79, R15 ;  /* 0x0000004f60607223 */ /* 0x000fe2000000000f */
[C---:B------:R-:W-:Y:S01]  /*0a50*/  FFMA R36, R8.reuse, R25, R68 ;  /* 0x0000001908247223 */ /* 0x040fe20000000044 */
[----:B------:R-:W-:Y:S01]  /*0a60*/  FFMA R47, R25, R9, R56 ;  /* 0x00000009192f7223 */ /* 0x000fe20000000038 */
[----:B------:R-:W0:Y:S01]  /*0a70*/  LDS.128 R12, [R101+UR5+0x210] ;  /* 0x00021005650c7984 */ /* 0x000e220008000c00 */
[C---:B------:R-:W-:Y:S01]  /*0a80*/  FFMA R32, R8.reuse, R97, R19 ;  /* 0x0000006108207223 */ /* 0x040fe20000000013 */
[C---:B------:R-:W-:Y:S01]  /*0a90*/  FFMA R39, R97.reuse, R9, R17 ;  /* 0x0000000961277223 */ /* 0x040fe20000000011 */
[-C--:B------:R-:W-:Y:S01]  /*0aa0*/  FFMA R56, R97, R10.reuse, R16 ;  /* 0x0000000a61387223 */ /* 0x080fe20000000010 */
[-C--:B------:R-:W-:Y:S01]  /*0ab0*/  FFMA R68, R57, R10.reuse, R18 ;  /* 0x0000000a39447223 */ /* 0x080fe20000000012 */
[C---:B------:R-:W-:Y:S01]  /*0ac0*/  FFMA R103, R8.reuse, R89, R103 ;  /* 0x0000005908677223 */ /* 0x040fe20000000067 */
[----:B------:R-:W1:Y:S01]  /*0ad0*/  LDS.128 R16, [R101+UR5+0x400] ;  /* 0x0004000565107984 */ /* 0x000e620008000c00 */
[C---:B------:R-:W-:Y:S01]  /*0ae0*/  FFMA R95, R8.reuse, R21, R95 ;  /* 0x00000015085f7223 */ /* 0x040fe2000000005f */
[C---:B------:R-:W-:Y:S01]  /*0af0*/  FFMA R34, R8.reuse, R85, R116 ;  /* 0x0000005508227223 */ /* 0x040fe20000000074 */
[----:B------:R-:W-:Y:S01]  /*0b00*/  FFMA R33, R8, R81, R118 ;  /* 0x0000005108217223 */ /* 0x000fe20000000076 */
[----:B------:R-:W-:Y:S01]  /*0b10*/  FFMA R70, R97, R11, R43 ;  /* 0x0000000b61467223 */ /* 0x000fe2000000002b */
[-C--:B------:R-:W-:Y:S01]  /*0b20*/  FFMA R104, R89, R9.reuse, R104 ;  /* 0x0000000959687223 */ /* 0x080fe20000000068 */
[-C--:B------:R-:W-:Y:S01]  /*0b30*/  FFMA R107, R21, R9.reuse, R107 ;  /* 0x00000009156b7223 */ /* 0x080fe2000000006b */
[-C--:B------:R-:W-:Y:S01]  /*0b40*/  FFMA R29, R73, R9.reuse, R29 ;  /* 0x00000009491d7223 */ /* 0x080fe2000000001d */
[-C--:B------:R-:W-:Y:S01]  /*0b50*/  FFMA R113, R85, R9.reuse, R113 ;  /* 0x0000000955717223 */ /* 0x080fe20000000071 */
[-C--:B------:R-:W-:Y:S01]  /*0b60*/  FFMA R37, R81, R9.reuse, R117 ;  /* 0x0000000951257223 */ /* 0x080fe20000000075 */
        /* <DEDUP_REMOVED lines=12> */
[-C--:B------:R-:W-:Y:S01]  /*0c30*/  FFMA R43, R57, R11.reuse, R115 ;  /* 0x0000000b392b7223 */ /* 0x080fe20000000073 */
[----:B------:R-:W-:-:S02]  /*0c40*/  FFMA R71, R25, R11, R71 ;  /* 0x0000000b19477223 */ /* 0x000fc40000000047 */
[----:B------:R-:W2:Y:S01]  /*0c50*/  LDS.128 R8, [R101+UR5+0x410] ;  /* 0x0004100565087984 */ /* 0x000ea20008000c00 */
[C---:B0-----:R-:W-:Y:S01]  /*0c60*/  FFMA R110, R12.reuse, R21, R110 ;  /* 0x000000150c6e7223 */ /* 0x041fe2000000006e */
[C---:B------:R-:W-:Y:S01]  /*0c70*/  FFMA R111, R21.reuse, R13, R111 ;  /* 0x0000000d156f7223 */ /* 0x040fe2000000006f */
[CC--:B------:R-:W-:Y:S01]  /*0c80*/  FFMA R112, R21.reuse, R14.reuse, R112 ;  /* 0x0000000e15707223 */ /* 0x0c0fe20000000070 */
[----:B------:R-:W-:Y:S01]  /*0c90*/  FFMA R20, R21, R15, R20 ;  /* 0x0000000f15147223 */ /* 0x000fe20000000014 */
[C---:B------:R-:W-:Y:S01]  /*0ca0*/  FFMA R92, R12.reuse, R89, R92 ;  /* 0x000000590c5c7223 */ /* 0x040fe2000000005c */
        /* <DEDUP_REMOVED lines=23> */
[----:B------:R-:W-:Y:S01]  /*0e20*/  FFMA R44, R12, R25, R44 ;  /* 0x000000190c2c7223 */ /* 0x000fe2000000002c */
        /* <DEDUP_REMOVED lines=11> */
[-C--:B------:R-:W-:Y:S01]  /*0ee0*/  FFMA R104, R90, R17.reuse, R104 ;  /* 0x000000115a687223 */ /* 0x080fe20000000068 */
[-C--:B------:R-:W-:Y:S01]  /*0ef0*/  FFMA R107, R22, R17.reuse, R107 ;  /* 0x00000011166b7223 */ /* 0x080fe2000000006b */
[-C--:B------:R-:W-:Y:S01]  /*0f00*/  FFMA R16, R74, R17.reuse, R29 ;  /* 0x000000114a107223 */ /* 0x080fe2000000001d */
[-C--:B------:R-:W-:Y:S01]  /*0f10*/  FFMA R113, R86, R17.reuse, R113 ;  /* 0x0000001156717223 */ /* 0x080fe20000000071 */
[-C--:B------:R-:W-:Y:S01]  /*0f20*/  FFMA R37, R82, R17.reuse, R37 ;  /* 0x0000001152257223 */ /* 0x080fe20000000025 */
[-C--:B------:R-:W-:Y:S01]  /*0f30*/  FFMA R39, R98, R17.reuse, R39 ;  /* 0x0000001162277223 */ /* 0x080fe20000000027 */
[-C--:B------:R-:W-:Y:S01]  /*0f40*/  FFMA R38, R58, R17.reuse, R38 ;  /* 0x000000113a267223 */ /* 0x080fe20000000026 */
[----:B------:R-:W-:Y:S01]  /*0f50*/  FFMA R47, R26, R17, R47 ;  /* 0x000000111a2f7223 */ /* 0x000fe2000000002f */
[----:B------:R-:W0:Y:S01]  /*0f60*/  LDS.128 R12, [R101+UR5+0x600] ;  /* 0x00060005650c7984 */ /* 0x000e220008000c00 */
        /* <DEDUP_REMOVED lines=10> */
[----:B------:R-:W1:Y:S01]  /*1010*/  LDS.128 R28, [R101+UR5+0x610] ;  /* 0x00061005651c7984 */ /* 0x000e620008000c00 */
[-C--:B------:R-:W-:Y:S01]  /*1020*/  FFMA R109, R22, R19.reuse, R109 ;  /* 0x00000013166d7223 */ /* 0x080fe2000000006d */
[-C--:B------:R-:W-:Y:S01]  /*1030*/  FFMA R72, R86, R19.reuse, R72 ;  /* 0x0000001356487223 */ /* 0x080fe20000000048 */
[-C--:B------:R-:W-:Y:S01]  /*1040*/  FFMA R51, R82, R19.reuse, R51 ;  /* 0x0000001352337223 */ /* 0x080fe20000000033 */
[-C--:B------:R-:W-:Y:S01]  /*1050*/  FFMA R70, R98, R19.reuse, R70 ;  /* 0x0000001362467223 */ /* 0x080fe20000000046 */
[-C--:B------:R-:W-:Y:S01]  /*1060*/  FFMA R43, R58, R19.reuse, R43 ;  /* 0x000000133a2b7223 */ /* 0x080fe2000000002b */
[----:B------:R-:W-:Y:S01]  /*1070*/  FFMA R71, R26, R19, R71 ;  /* 0x000000131a477223 */ /* 0x000fe20000000047 */
[----:B--2---:R-:W-:Y:S01]  /*1080*/  FFMA R52, R8, R58, R52 ;  /* 0x0000003a08347223 */ /* 0x004fe20000000034 */
[CC--:B------:R-:W-:Y:S01]  /*1090*/  FFMA R53, R58.reuse, R9.reuse, R53 ;  /* 0x000000093a357223 */ /* 0x0c0fe20000000035 */
[----:B------:R-:W-:Y:S01]  /*10a0*/  FFMA R54, R58, R10, R54 ;  /* 0x0000000a3a367223 */ /* 0x000fe20000000036 */
[----:B------:R-:W-:Y:S01]  /*10b0*/  FFMA R60, R8, R74, R60 ;  /* 0x0000004a083c7223 */ /* 0x000fe2000000003c */
[C---:B------:R-:W-:Y:S01]  /*10c0*/  FFMA R61, R74.reuse, R9, R61 ;  /* 0x000000094a3d7223 */ /* 0x040fe2000000003d */
[C---:B------:R-:W-:Y:S01]  /*10d0*/  FFMA R62, R74.reuse, R10, R62 ;  /* 0x0000000a4a3e7223 */ /* 0x040fe2000000003e */
[-C--:B------:R-:W-:Y:S01]  /*10e0*/  FFMA R63, R74, R11.reuse, R63 ;  /* 0x0000000b4a3f7223 */ /* 0x080fe2000000003f */
[----:B------:R-:W-:Y:S01]  /*10f0*/  FFMA R58, R58, R11, R55 ;  /* 0x0000000b3a3a7223 */ /* 0x000fe20000000037 */
[----:B------:R-:W-:Y:S01]  /*1100*/  FFMA R19, R8, R90, R92 ;  /* 0x0000005a08137223 */ /* 0x000fe2000000005c */
[C---:B------:R-:W-:Y:S01]  /*1110*/  FFMA R25, R90.reuse, R9, R93 ;  /* 0x000000095a197223 */ /* 0x040fe2000000005d */
[C---:B------:R-:W-:Y:S01]  /*1120*/  FFMA R57, R90.reuse, R10, R94 ;  /* 0x0000000a5a397223 */ /* 0x040fe2000000005e */
        /* <DEDUP_REMOVED lines=21> */
[C---:B0-----:R-:W-:Y:S01]  /*1280*/  FFMA R103, R12.reuse, R91, R103 ;  /* 0x0000005b0c677223 */ /* 0x041fe20000000067 */
        /* <DEDUP_REMOVED lines=31> */
[----:B------:R-:W-:Y:S01]  /*1480*/  LDS.128 R8, [R101+UR5+0x800] ;  /* 0x0008000565087984 */ /* 0x000fe20008000c00 */
[C---:B-1----:R-:W-:Y:S01]  /*1490*/  FFMA R116, R28.reuse, R91, R19 ;  /* 0x0000005b1c747223 */ /* 0x042fe20000000013 */
[C---:B------:R-:W-:Y:S01]  /*14a0*/  FFMA R115, R91.reuse, R29, R25 ;  /* 0x0000001d5b737223 */ /* 0x040fe20000000019 */
[CC--:B------:R-:W-:Y:S01]  /*14b0*/  FFMA R21, R91.reuse, R30.reuse, R57 ;  /* 0x0000001e5b157223 */ /* 0x0c0fe20000000039 */
[----:B------:R-:W-:Y:S01]  /*14c0*/  LDS.128 R32, [R101+UR5+0x810] ;  /* 0x0008100565207984 */ /* 0x000fe20008000c00 */
[----:B------:R-:W-:Y:S01]  /*14d0*/  FFMA R117, R91, R31, R88 ;  /* 0x0000001f5b757223 */ /* 0x000fe20000000058 */
[C---:B------:R-:W-:Y:S01]  /*14e0*/  FFMA R25, R28.reuse, R75, R60 ;  /* 0x0000004b1c197223 */ /* 0x040fe2000000003c */
[C---:B------:R-:W-:Y:S01]  /*14f0*/  FFMA R57, R75.reuse, R29, R61 ;  /* 0x0000001d4b397223 */ /* 0x040fe2000000003d */
[----:B------:R-:W0:Y:S01]  /*1500*/  LDS.128 R12, [R102+UR7+0x30] ;  /* 0x00003007660c7984 */ /* 0x000e220008000c00 */
[CC--:B------:R-:W-:Y:S01]  /*1510*/  FFMA R89, R75.reuse, R30.reuse, R62 ;  /* 0x0000001e4b597223 */ /* 0x0c0fe2000000003e */
[----:B------:R-:W-:Y:S01]  /*1520*/  FFMA R91, R75, R31, R63 ;  /* 0x0000001f4b5b7223 */ /* 0x000fe2000000003f */
[C---:B------:R-:W-:Y:S01]  /*1530*/  FFMA R75, R28.reuse, R87, R64 ;  /* 0x000000571c4b7223 */ /* 0x040fe20000000040 */
[----:B------:R-:W1:Y:S01]  /*1540*/  LDS.128 R92, [R102+UR7+0x10] ;  /* 0x00001007665c7984 */ /* 0x000e620008000c00 */
[C---:B------:R-:W-:Y:S01]  /*1550*/  FFMA R88, R87.reuse, R29, R65 ;  /* 0x0000001d57587223 */ /* 0x040fe20000000041 */
[CC--:B------:R-:W-:Y:S01]  /*1560*/  FFMA R90, R87.reuse, R30.reuse, R66 ;  /* 0x0000001e575a7223 */ /* 0x0c0fe20000000042 */
[----:B------:R-:W-:Y:S01]  /*1570*/  FFMA R87, R87, R31, R67 ;  /* 0x0000001f57577223 */ /* 0x000fe20000000043 */
[----:B------:R-:W2:Y:S01]  /*1580*/  LDS.128 R60, [R102+UR7+0x50] ;  /* 0x00005007663c7984 */ /* 0x000ea20008000c00 */
[C---:B------:R-:W-:Y:S01]  /*1590*/  FFMA R110, R28.reuse, R23, R110 ;  /* 0x000000171c6e7223 */ /* 0x040fe2000000006e */
[C---:B------:R-:W-:Y:S01]  /*15a0*/  FFMA R111, R23.reuse, R29, R111 ;  /* 0x0000001d176f7223 */ /* 0x040fe2000000006f */
[CC--:B------:R-:W-:Y:S01]  /*15b0*/  FFMA R112, R23.reuse, R30.reuse, R112 ;  /* 0x0000001e17707223 */ /* 0x0c0fe20000000070 */
[----:B------:R-:W3:Y:S01]  /*15c0*/  LDS.128 R64, [R102+UR7+0x70] ;  /* 0x0000700766407984 */ /* 0x000ee20008000c00 */
        /* <DEDUP_REMOVED lines=8> */
[CC--:B------:R-:W-:Y:S01]  /*1650*/  FFMA R98, R59.reuse, R30.reuse, R54 ;  /* 0x0000001e3b627223 */ /* 0x0c0fe20000000036 */
[----:B------:R-:W-:Y:S01]  /*1660*/  FFMA R58, R59, R31, R58 ;  /* 0x0000001f3b3a7223 */ /* 0x000fe2000000003a */
[----:B------:R-:W4:Y:S01]  /*1670*/  LDS.128 R16, [R102+UR7+0x90] ;  /* 0x0000900766107984 */ /* 0x000f220008000c00 */
[C---:B------:R-:W-:Y:S01]  /*1680*/  FFMA R40, R28.reuse, R99, R40 ;  /* 0x000000631c287223 */ /* 0x040fe20000000028 */
[----:B------:R-:W-:Y:S01]  /*1690*/  FFMA R74, R28, R27, R74 ;  /* 0x0000001b1c4a7223 */ /* 0x000fe2000000004a */
[----:B------:R-:W-:Y:S01]  /*16a0*/  FFMA R29, R27, R29, R55 ;  /* 0x0000001d1b1d7223 */ /* 0x000fe20000000037 */
[----:B------:R-:W5:Y:S01]  /*16b0*/  LDS.128 R68, [R102+UR7+0xb0] ;  /* 0x0000b00766447984 */ /* 0x000f620008000c00 */
[CC--:B------:R-:W-:Y:S01]  /*16c0*/  FFMA R42, R99.reuse, R30.reuse, R42 ;  /* 0x0000001e632a7223 */ /* 0x0c0fe2000000002a */
[-C--:B------:R-:W-:Y:S01]  /*16d0*/  FFMA R96, R99, R31.reuse, R96 ;  /* 0x0000001f63607223 */ /* 0x080fe20000000060 */
[C---:B------:R-:W-:Y:S01]  /*16e0*/  FFMA R73, R27.reuse, R30, R73 ;  /* 0x0000001e1b497223 */ /* 0x040fe20000000049 */
[----:B------:R-:W5:Y:S01]  /*16f0*/  LDS.128 R52, [R102+UR7+0xd0] ;  /* 0x0000d00766347984 */ /* 0x000f620008000c00 */
[----:B------:R-:W-:Y:S01]  /*1700*/  FFMA R77, R27, R31, R77 ;  /* 0x0000001f1b4d7223 */ /* 0x000fe2000000004d */
[C---:B0-----:R-:W-:Y:S01]  /*1710*/  FFMA R59, R12.reuse, R8, R22 ;  /* 0x000000080c3b7223 */ /* 0x041fe20000000016 */
[C---:B------:R-:W-:Y:S01]  /*1720*/  FFMA R107, R12.reuse, R9, R107 ;  /* 0x000000090c6b7223 */ /* 0x040fe2000000006b */
[C---:B------:R-:W-:Y:S01]  /*1730*/  FFMA R108, R12.reuse, R10, R108 ;  /* 0x0000000a0c6c7223 */ /* 0x040fe2000000006c */
[C---:B------:R-:W-:Y:S01]  /*1740*/  FFMA R109, R12.reuse, R11, R109 ;  /* 0x0000000b0c6d7223 */ /* 0x040fe2000000006d */
[C---:B------:R-:W-:Y:S01]  /*1750*/  FFMA R110, R12.reuse, R32, R110 ;  /* 0x000000200c6e7223 */ /* 0x040fe2000000006e */
[C---:B------:R-:W-:Y:S01]  /*1760*/  FFMA R111, R12.reuse, R33, R111 ;  /* 0x000000210c6f7223 */ /* 0x040fe2000000006f */
[-C--:B------:R-:W-:Y:S01]  /*1770*/  FFMA R112, R12, R34.reuse, R112 ;  /* 0x000000220c707223 */ /* 0x080fe20000000070 */
[----:B-1----:R-:W-:Y:S01]  /*1780*/  FFMA R28, R92, R34, R21 ;  /* 0x000000225c1c7223 */ /* 0x002fe20000000015 */
[----:B------:R-:W-:Y:S01]  /*1790*/  FFMA R12, R12, R35, R20 ;  /* 0x000000230c0c7223 */ /* 0x000fe20000000014 */
[C---:B--2---:R-:W-:Y:S01]  /*17a0*/  FFMA R99, R60.reuse, R9, R76 ;  /* 0x000000093c637223 */ /* 0x044fe2000000004c */
[----:B------:R0:W1:Y:S01]  /*17b0*/  LDS.128 R20, [R102+UR7+0xf0] ;  /* 0x0000f00766147984 */ /* 0x0000620008000c00 */
[C---:B------:R-:W-:Y:S01]  /*17c0*/  FFMA R79, R60.reuse, R10, R79 ;  /* 0x0000000a3c4f7223 */ /* 0x040fe2000000004f */
[C---:B------:R-:W-:Y:S01]  /*17d0*/  FFMA R85, R60.reuse, R11, R85 ;  /* 0x0000000b3c557223 */ /* 0x040fe20000000055 */
[C---:B------:R-:W-:Y:S01]  /*17e0*/  FFMA R76, R60.reuse, R32, R25 ;  /* 0x000000203c4c7223 */ /* 0x040fe20000000019 */
[C---:B------:R-:W-:Y:S01]  /*17f0*/  FFMA R57, R60.reuse, R33, R57 ;  /* 0x000000213c397223 */ /* 0x040fe20000000039 */
[C---:B------:R-:W-:Y:S01]  /*1800*/  FFMA R89, R60.reuse, R34, R89 ;  /* 0x000000223c597223 */ /* 0x040fe20000000059 */
[----:B------:R-:W-:Y:S01]  /*1810*/  FFMA R91, R60, R35, R91 ;  /* 0x000000233c5b7223 */ /* 0x000fe2000000005b */
[----:B------:R-:W-:Y:S01]  /*1820*/  FFMA R31, R92, R32, R116 ;  /* 0x000000205c1f7223 */ /* 0x000fe20000000074 */
[-C--:B0-----:R-:W-:Y:S01]  /*1830*/  FFMA R102, R60, R8.reuse, R24 ;  /* 0x000000083c667223 */ /* 0x081fe20000000018 */
[-C--:B---3--:R-:W-:Y:S01]  /*1840*/  FFMA R60, R64, R8.reuse, R26 ;  /* 0x00000008403c7223 */ /* 0x088fe2000000001a */
[CC--:B------:R-:W-:Y:S01]  /*1850*/  FFMA R103, R92.reuse, R8.reuse, R103 ;  /* 0x000000085c677223 */ /* 0x0c0fe20000000067 */
[----:B------:R-:W0:Y:S01]  /*1860*/  LDS.128 R24, [R101+UR5+0xa00] ;  /* 0x000a000565187984 */ /* 0x000e220008000c00 */
[-C--:B------:R-:W-:Y:S01]  /*1870*/  FFMA R104, R92, R9.reuse, R104 ;  /* 0x000000095c687223 */ /* 0x080fe20000000068 */
[C---:B----4-:R-:W-:Y:S01]  /*1880*/  FFMA R116, R16.reuse, R8, R44 ;  /* 0x0000000810747223 */ /* 0x050fe2000000002c */
[C---:B------:R-:W-:Y:S01]  /*1890*/  FFMA R44, R16.reuse, R9, R37 ;  /* 0x00000009102c7223 */ /* 0x040fe20000000025 */
[C---:B------:R-:W-:Y:S01]  /*18a0*/  FFMA R50, R16.reuse, R10, R50 ;  /* 0x0000000a10327223 */ /* 0x040fe20000000032 */
[C---:B------:R-:W-:Y:S01]  /*18b0*/  FFMA R51, R16.reuse, R11, R51 ;  /* 0x0000000b10337223 */ /* 0x040fe20000000033 */
[C---:B------:R-:W-:Y:S01]  /*18c0*/  FFMA R48, R16.reuse, R32, R48 ;  /* 0x0000002010307223 */ /* 0x040fe20000000030 */
[C---:B------:R-:W-:Y:S01]  /*18d0*/  FFMA R49, R16.reuse, R33, R49 ;  /* 0x0000002110317223 */ /* 0x040fe20000000031 */
[C---:B------:R-:W-:Y:S01]  /*18e0*/  FFMA R84, R16.reuse, R34, R84 ;  /* 0x0000002210547223 */ /* 0x040fe20000000054 */
[----:B------:R-:W-:Y:S01]  /*18f0*/  FFMA R80, R16, R35, R80 ;  /* 0x0000002310507223 */ /* 0x000fe20000000050 */
[-C--:B-----5:R-:W-:Y:S01]  /*1900*/  FFMA R45, R68, R8.reuse, R45 ;  /* 0x00000008442d7223 */ /* 0x0a0fe2000000002d */
[----:B------:R-:W-:Y:S01]  /*1910*/  FFMA R16, R52, R8, R46 ;  /* 0x0000000834107223 */ /* 0x000fe2000000002e */
[CC--:B------:R-:W-:Y:S01]  /*1920*/  FFMA R105, R92.reuse, R10.reuse, R105 ;  /* 0x0000000a5c697223 */ /* 0x0c0fe20000000069 */
[C---:B------:R-:W-:Y:S01]  /*1930*/  FFMA R106, R92.reuse, R11, R106 ;  /* 0x0000000b5c6a7223 */ /* 0x040fe2000000006a */
[C---:B------:R-:W-:Y:S01]  /*1940*/  FFMA R30, R92.reuse, R33, R115 ;  /* 0x000000215c1e7223 */ /* 0x040fe20000000073 */
[----:B------:R-:W-:Y:S01]  /*1950*/  FFMA R92, R92, R35, R117 ;  /* 0x000000235c5c7223 */ /* 0x000fe20000000075 */
[C---:B------:R-:W-:Y:S01]  /*1960*/  FFMA R113, R64.reuse, R9, R113 ;  /* 0x0000000940717223 */ /* 0x040fe20000000071 */
[C---:B------:R-:W-:Y:S01]  /*1970*/  FFMA R114, R64.reuse, R10, R114 ;  /* 0x0000000a40727223 */ /* 0x040fe20000000072 */
[C---:B------:R-:W-:Y:S01]  /*1980*/  FFMA R72, R64.reuse, R11, R72 ;  /* 0x0000000b40487223 */ /* 0x040fe20000000048 */
[C---:B------:R-:W-:Y:S01]  /*1990*/  FFMA R75, R64.reuse, R32, R75 ;  /* 0x00000020404b7223 */ /* 0x040fe2000000004b */
        /* <DEDUP_REMOVED lines=8> */
[----:B------:R-:W-:Y:S01]  /*1a20*/  FFMA R42, R68, R34, R42 ;  /* 0x00000022442a7223 */ /* 0x000fe2000000002a */
[----:B-1----:R-:W-:Y:S01]  /*1a30*/  FFMA R8, R20, R8, R36 ;  /* 0x0000000814087223 */ /* 0x002fe20000000024 */
[----:B------:R-:W-:Y:S01]  /*1a40*/  FFMA R96, R68, R35, R96 ;  /* 0x0000002344607223 */ /* 0x000fe20000000060 */
[C---:B------:R-:W-:Y:S01]  /*1a50*/  FFMA R56, R52.reuse, R9, R38 ;  /* 0x0000000934387223 */ /* 0x040fe20000000026 */
[CC--:B------:R-:W-:Y:S01]  /*1a60*/  FFMA R68, R52.reuse, R10.reuse, R78 ;  /* 0x0000000a34447223 */ /* 0x0c0fe2000000004e */
[-C--:B------:R-:W-:Y:S01]  /*1a70*/  FFMA R58, R52, R35.reuse, R58 ;  /* 0x00000023343a7223 */ /* 0x080fe2000000003a */
[----:B------:R-:W-:Y:S01]  /*1a80*/  FFMA R77, R20, R35, R77 ;  /* 0x00000023144d7223 */ /* 0x000fe2000000004d */
[----:B------:R-:W-:Y:S01]  /*1a90*/  FFMA R78, R52, R11, R43 ;  /* 0x0000000b344e7223 */ /* 0x000fe2000000002b */
[C---:B------:R-:W-:Y:S01]  /*1aa0*/  FFMA R47, R20.reuse, R9, R47 ;  /* 0x00000009142f7223 */ /* 0x040fe2000000002f */
[----:B------:R-:W1:Y:S01]  /*1ab0*/  LDS.128 R36, [R101+UR5+0xa10] ;  /* 0x000a100565247984 */ /* 0x000e620008000c00 */
[C---:B------:R-:W-:Y:S01]  /*1ac0*/  FFMA R81, R20.reuse, R10, R81 ;  /* 0x0000000a14517223 */ /* 0x040fe20000000051 */
[----:B------:R-:W-:Y:S01]  /*1ad0*/  FFMA R86, R20, R11, R86 ;  /* 0x0000000b14567223 */ /* 0x000fe20000000056 */
[----:B0-----:R-:W-:Y:S01]  /*1ae0*/  FFMA R35, R24, R21, R8 ;  /* 0x0000001518237223 */ /* 0x001fe20000000008 */
[----:B------:R-:W-:Y:S01]  /*1af0*/  FFMA R43, R53, R25, R56 ;  /* 0x00000019352b7223 */ /* 0x000fe20000000038 */
[----:B------:R-:W0:Y:S01]  /*1b00*/  LDS.128 R8, [R101+UR5+0xc00] ;  /* 0x000c000565087984 */ /* 0x000e220008000c00 */
[----:B------:R-:W-:Y:S01]  /*1b10*/  FFMA R56, R17, R26, R50 ;  /* 0x0000001a11387223 */ /* 0x000fe20000000032 */
[C---:B------:R-:W-:Y:S01]  /*1b20*/  FFMA R83, R52.reuse, R32, R83 ;  /* 0x0000002034537223 */ /* 0x040fe20000000053 */
[CC--:B------:R-:W-:Y:S01]  /*1b30*/  FFMA R97, R52.reuse, R33.reuse, R97 ;  /* 0x0000002134617223 */ /* 0x0c0fe20000000061 */
[----:B------:R-:W-:Y:S01]  /*1b40*/  FFMA R98, R52, R34, R98 ;  /* 0x0000002234627223 */ /* 0x000fe20000000062 */
[C---:B------:R-:W-:Y:S01]  /*1b50*/  FFMA R74, R20.reuse, R32, R74 ;  /* 0x00000020144a7223 */ /* 0x040fe2000000004a */
[C---:B------:R-:W-:Y:S01]  /*1b60*/  FFMA R29, R20.reuse, R33, R29 ;  /* 0x00000021141d7223 */ /* 0x040fe2000000001d */
[----:B------:R-:W-:Y:S01]  /*1b70*/  FFMA R73, R20, R34, R73 ;  /* 0x0000002214497223 */ /* 0x000fe20000000049 */
[-C--:B------:R-:W-:Y:S01]  /*1b80*/  FFMA R50, R53, R26.reuse, R68 ;  /* 0x0000001a35327223 */ /* 0x080fe20000000044 */
[C---:B------:R-:W-:Y:S01]  /*1b90*/  FFMA R34, R24.reuse, R61, R102 ;  /* 0x0000003d18227223 */ /* 0x040fe20000000066 */
[C---:B------:R-:W-:Y:S01]  /*1ba0*/  FFMA R33, R24.reuse, R65, R60 ;  /* 0x0000004118217223 */ /* 0x040fe2000000003c */
[C---:B------:R-:W-:Y:S01]  /*1bb0*/  FFMA R32, R24.reuse, R17, R116 ;  /* 0x0000001118207223 */ /* 0x040fe20000000074 */
[C---:B------:R-:W-:Y:S01]  /*1bc0*/  FFMA R20, R24.reuse, R69, R45 ;  /* 0x0000004518147223 */ /* 0x040fe2000000002d */
[C---:B------:R-:W-:Y:S01]  /*1bd0*/  FFMA R68, R17.reuse, R27, R51 ;  /* 0x0000001b11447223 */ /* 0x040fe20000000033 */
[----:B------:R-:W-:Y:S01]  /*1be0*/  FFMA R45, R17, R25, R44 ;  /* 0x00000019112d7223 */ /* 0x000fe2000000002c */
[----:B------:R-:W-:Y:S01]  /*1bf0*/  FFMA R51, R53, R27, R78 ;  /* 0x0000001b35337223 */ /* 0x000fe2000000004e */
        /* <DEDUP_REMOVED lines=21> */
[----:B-1----:R-:W-:Y:S01]  /*1d50*/  FFMA R30, R93, R37, R30 ;  /* 0x000000255d1e7223 */ /* 0x002fe2000000001e */
[----:B------:R-:W1:Y:S01]  /*1d60*/  LDS.128 R24, [R101+UR5+0xc10] ;  /* 0x000c100565187984 */ /* 0x000e620008000c00 */
[C---:B------:R-:W-:Y:S01]  /*1d70*/  FFMA R110, R36.reuse, R13, R110 ;  /* 0x0000000d246e7223 */ /* 0x040fe2000000006e */
[C---:B------:R-:W-:Y:S01]  /*1d80*/  FFMA R111, R13.reuse, R37, R111 ;  /* 0x000000250d6f7223 */ /* 0x040fe2000000006f */
[CC--:B------:R-:W-:Y:S01]  /*1d90*/  FFMA R112, R13.reuse, R38.reuse, R112 ;  /* 0x000000260d707223 */ /* 0x0c0fe20000000070 */
[----:B------:R-:W-:Y:S01]  /*1da0*/  FFMA R12, R13, R39, R12 ;  /* 0x000000270d0c7223 */ /* 0x000fe2000000000c */
[-C--:B------:R-:W-:Y:S01]  /*1db0*/  FFMA R57, R61, R37.reuse, R57 ;  /* 0x000000253d397223 */ /* 0x080fe20000000039 */
[----:B------:R-:W-:Y:S01]  /*1dc0*/  FFMA R88, R65, R37, R88 ;  /* 0x0000002541587223 */ /* 0x000fe20000000058 */
[C---:B------:R-:W-:Y:S01]  /*1dd0*/  FFMA R48, R36.reuse, R17, R48 ;  /* 0x0000001124307223 */ /* 0x040fe20000000030 */
[C---:B------:R-:W-:Y:S01]  /*1de0*/  FFMA R49, R17.reuse, R37, R49 ;  /* 0x0000002511317223 */ /* 0x040fe20000000031 */
[CC--:B------:R-:W-:Y:S01]  /*1df0*/  FFMA R84, R17.reuse, R38.reuse, R84 ;  /* 0x0000002611547223 */ /* 0x0c0fe20000000054 */
[----:B------:R-:W-:Y:S01]  /*1e00*/  FFMA R80, R17, R39, R80 ;  /* 0x0000002711507223 */ /* 0x000fe20000000050 */
[-C--:B------:R-:W-:Y:S01]  /*1e10*/  FFMA R41, R69, R37.reuse, R41 ;  /* 0x0000002545297223 */ /* 0x080fe20000000029 */
[----:B------:R-:W-:Y:S01]  /*1e20*/  FFMA R97, R53, R37, R97 ;  /* 0x0000002535617223 */ /* 0x000fe20000000061 */
[----:B------:R-:W-:Y:S01]  /*1e30*/  FFMA R74, R36, R21, R74 ;  /* 0x00000015244a7223 */ /* 0x000fe2000000004a */
[C---:B------:R-:W-:Y:S01]  /*1e40*/  FFMA R29, R21.reuse, R37, R29 ;  /* 0x00000025151d7223 */ /* 0x040fe2000000001d */
[C---:B------:R-:W-:Y:S01]  /*1e50*/  FFMA R73, R21.reuse, R38, R73 ;  /* 0x0000002615497223 */ /* 0x040fe20000000049 */
[-C--:B------:R-:W-:Y:S01]  /*1e60*/  FFMA R77, R21, R39.reuse, R77 ;  /* 0x00000027154d7223 */ /* 0x080fe2000000004d */
[C---:B0-----:R-:W-:Y:S01]  /*1e70*/  FFMA R21, R8.reuse, R62, R34 ;  /* 0x0000003e08157223 */ /* 0x041fe20000000022 */
[C---:B------:R-:W-:Y:S01]  /*1e80*/  FFMA R17, R8.reuse, R66, R33 ;  /* 0x0000004208117223 */ /* 0x040fe20000000021 */
[C---:B------:R-:W-:Y:S01]  /*1e90*/  FFMA R13, R8.reuse, R18, R32 ;  /* 0x00000012080d7223 */ /* 0x040fe20000000020 */
[----:B------:R-:W-:Y:S01]  /*1ea0*/  FFMA R37, R8, R22, R35 ;  /* 0x0000001608257223 */ /* 0x000fe20000000023 */
[CC--:B------:R-:W-:Y:S01]  /*1eb0*/  FFMA R28, R93.reuse, R38.reuse, R28 ;  /* 0x000000265d1c7223 */ /* 0x0c0fe2000000001c */
[----:B------:R-:W0:Y:S01]  /*1ec0*/  LDS.128 R32, [R101+UR5+0xe00] ;  /* 0x000e000565207984 */ /* 0x000e220008000c00 */
[----:B------:R-:W-:Y:S01]  /*1ed0*/  FFMA R92, R93, R39, R92 ;  /* 0x000000275d5c7223 */ /* 0x000fe2000000005c */
[C---:B------:R-:W-:Y:S01]  /*1ee0*/  FFMA R76, R36.reuse, R61, R76 ;  /* 0x0000003d244c7223 */ /* 0x040fe2000000004c */
[CC--:B------:R-:W-:Y:S01]  /*1ef0*/  FFMA R89, R61.reuse, R38.reuse, R89 ;  /* 0x000000263d597223 */ /* 0x0c0fe20000000059 */
[-C--:B------:R-:W-:Y:S01]  /*1f00*/  FFMA R91, R61, R39.reuse, R91 ;  /* 0x000000273d5b7223 */ /* 0x080fe2000000005b */
[CC--:B------:R-:W-:Y:S01]  /*1f10*/  FFMA R90, R65.reuse, R38.reuse, R90 ;  /* 0x00000026415a7223 */ /* 0x0c0fe2000000005a */
[-C--:B------:R-:W-:Y:S01]  /*1f20*/  FFMA R87, R65, R39.reuse, R87 ;  /* 0x0000002741577223 */ /* 0x080fe20000000057 */
[CC--:B------:R-:W-:Y:S01]  /*1f30*/  FFMA R42, R69.reuse, R38.reuse, R42 ;  /* 0x00000026452a7223 */ /* 0x0c0fe2000000002a */
[----:B------:R-:W-:Y:S01]  /*1f40*/  FFMA R96, R69, R39, R96 ;  /* 0x0000002745607223 */ /* 0x000fe20000000060 */
[----:B------:R-:W-:Y:S01]  /*1f50*/  FFMA R83, R36, R53, R83 ;  /* 0x0000003524537223 */ /* 0x000fe20000000053 */
[C---:B------:R-:W-:Y:S01]  /*1f60*/  FFMA R98, R53.reuse, R38, R98 ;  /* 0x0000002635627223 */ /* 0x040fe20000000062 */
[----:B------:R-:W-:Y:S01]  /*1f70*/  FFMA R58, R53, R39, R58 ;  /* 0x00000027353a7223 */ /* 0x000fe2000000003a */
[-C--:B------:R-:W-:Y:S01]  /*1f80*/  FFMA R53, R66, R9.reuse, R46 ;  /* 0x0000000942357223 */ /* 0x080fe2000000002e */
[-C--:B------:R-:W-:Y:S01]  /*1f90*/  FFMA R39, R18, R9.reuse, R45 ;  /* 0x0000000912277223 */ /* 0x080fe2000000002d */
[-C--:B------:R-:W-:Y:S01]  /*1fa0*/  FFMA R38, R70, R9.reuse, R44 ;  /* 0x0000000946267223 */ /* 0x080fe2000000002c */
[----:B------:R-:W-:Y:S01]  /*1fb0*/  FFMA R61, R22, R9, R47 ;  /* 0x00000009163d7223 */ /* 0x000fe2000000002f */
[C---:B------:R-:W-:Y:S01]  /*1fc0*/  FFMA R40, R36.reuse, R69, R40 ;  /* 0x0000004524287223 */ /* 0x040fe20000000028 */
[----:B------:R2:W3:Y:S01]  /*1fd0*/  LDS.128 R44, [R101+UR5+0xe10] ;  /* 0x000e1005652c7984 */ /* 0x0004e20008000c00 */
[C---:B------:R-:W-:Y:S01]  /*1fe0*/  FFMA R31, R36.reuse, R93, R31 ;  /* 0x0000005d241f7223 */ /* 0x040fe2000000001f */
[----:B------:R-:W-:Y:S01]  /*1ff0*/  FFMA R75, R36, R65, R75 ;  /* 0x00000041244b7223 */ /* 0x000fe2000000004b */
[C---:B------:R-:W-:Y:S01]  /*2000*/  FFMA R103, R8.reuse, R94, R103 ;  /* 0x0000005e08677223 */ /* 0x040fe20000000067 */
[C---:B------:R-:W-:Y:S01]  /*2010*/  FFMA R59, R8.reuse, R14, R59 ;  /* 0x0000000e083b7223 */ /* 0x040fe2000000003b */
[C---:B------:R-:W-:Y:S01]  /*2020*/  FFMA R20, R8.reuse, R70, R20 ;  /* 0x0000004608147223 */ /* 0x040fe20000000014 */
[----:B------:R-:W-:Y:S01]  /*2030*/  FFMA R16, R8, R54, R16 ;  /* 0x0000003608107223 */ /* 0x000fe20000000010 */
[-C--:B------:R-:W-:Y:S01]  /*2040*/  FFMA R81, R66, R11.reuse, R72 ;  /* 0x0000000b42517223 */ /* 0x080fe20000000048 */
[-C--:B------:R-:W-:Y:S01]  /*2050*/  FFMA R65, R70, R10.reuse, R52 ;  /* 0x0000000a46417223 */ /* 0x080fe20000000034 */
[C---:B------:R-:W-:Y:S01]  /*2060*/  FFMA R72, R18.reuse, R11, R68 ;  /* 0x0000000b12487223 */ /* 0x040fe20000000044 */
[----:B-1----:R-:W-:Y:S01]  /*2070*/  FFMA R118, R18, R27, R80 ;  /* 0x0000001b12767223 */ /* 0x002fe20000000050 */
        /* <DEDUP_REMOVED lines=11> */
[----:B------:R-:W-:Y:S01]  /*2130*/  FFMA R68, R70, R11, R64 ;  /* 0x0000000b46447223 */ /* 0x000fe20000000040 */
[----:B------:R-:W-:Y:S01]  /*2140*/  FFMA R110, R24, R14, R110 ;  /* 0x0000000e186e7223 */ /* 0x000fe2000000006e */
[CC--:B------:R-:W-:Y:S01]  /*2150*/  FFMA R111, R14.reuse, R25.reuse, R111 ;  /* 0x000000190e6f7223 */ /* 0x0c0fe2000000006f */
[----:B------:R-:W-:Y:S01]  /*2160*/  FFMA R112, R14, R26, R112 ;  /* 0x0000001a0e707223 */ /* 0x000fe20000000070 */
[----:B------:R-:W-:Y:S01]  /*2170*/  FFMA R117, R24, R70, R40 ;  /* 0x0000004618757223 */ /* 0x000fe20000000028 */
[C---:B------:R-:W-:Y:S01]  /*2180*/  FFMA R116, R70.reuse, R25, R41 ;  /* 0x0000001946747223 */ /* 0x040fe20000000029 */
[----:B------:R-:W-:Y:S01]  /*2190*/  FFMA R80, R70, R26, R42 ;  /* 0x0000001a46507223 */ /* 0x000fe2000000002a */
[----:B------:R-:W-:Y:S01]  /*21a0*/  FFMA R60, R22, R10, R60 ;  /* 0x0000000a163c7223 */ /* 0x000fe2000000003c */
[----:B------:R-:W-:Y:S01]  /*21b0*/  FFMA R64, R54, R11, R51 ;  /* 0x0000000b36407223 */ /* 0x000fe20000000033 */
[----:B------:R-:W-:Y:S01]  /*21c0*/  FFMA R82, R94, R26, R28 ;  /* 0x0000001a5e527223 */ /* 0x000fe2000000001c */
[-C--:B------:R-:W-:Y:S01]  /*21d0*/  FFMA R14, R14, R27.reuse, R12 ;  /* 0x0000001b0e0e7223 */ /* 0x080fe2000000000c */
[-C--:B------:R-:W-:Y:S01]  /*21e0*/  FFMA R115, R66, R27.reuse, R87 ;  /* 0x0000001b42737223 */ /* 0x080fe20000000057 */
[----:B------:R-:W-:Y:S01]  /*21f0*/  FFMA R113, R24, R18, R48 ;  /* 0x0000001218717223 */ /* 0x000fe20000000030 */
[----:B------:R-:W-:Y:S01]  /*2200*/  FFMA R70, R70, R27, R96 ;  /* 0x0000001b46467223 */ /* 0x000fe20000000060 */
[----:B------:R-:W-:Y:S01]  /*2210*/  FFMA R119, R24, R54, R83 ;  /* 0x0000003618777223 */ /* 0x000fe20000000053 */
[-C--:B------:R-:W-:Y:S01]  /*2220*/  FFMA R106, R94, R11.reuse, R106 ;  /* 0x0000000b5e6a7223 */ /* 0x080fe2000000006a */
[----:B------:R-:W-:Y:S01]  /*2230*/  FFMA R85, R62, R11, R85 ;  /* 0x0000000b3e557223 */ /* 0x000fe20000000055 */
[----:B------:R-:W-:Y:S01]  /*2240*/  FFMA R86, R24, R94, R31 ;  /* 0x0000005e18567223 */ /* 0x000fe2000000001f */
[-C--:B------:R-:W-:Y:S01]  /*2250*/  FFMA R93, R94, R25.reuse, R30 ;  /* 0x000000195e5d7223 */ /* 0x080fe2000000001e */
[----:B------:R-:W-:Y:S01]  /*2260*/  FFMA R76, R24, R62, R76 ;  /* 0x0000003e184c7223 */ /* 0x000fe2000000004c */
[CC--:B------:R-:W-:Y:S01]  /*2270*/  FFMA R12, R62.reuse, R25.reuse, R57 ;  /* 0x000000193e0c7223 */ /* 0x0c0fe20000000039 */
[----:B------:R-:W-:Y:S01]  /*2280*/  FFMA R89, R62, R26, R89 ;  /* 0x0000001a3e597223 */ /* 0x000fe20000000059 */
[----:B------:R-:W-:Y:S01]  /*2290*/  FFMA R75, R24, R66, R75 ;  /* 0x00000042184b7223 */ /* 0x000fe2000000004b */
[CC--:B------:R-:W-:Y:S01]  /*22a0*/  FFMA R88, R66.reuse, R25.reuse, R88 ;  /* 0x0000001942587223 */ /* 0x0c0fe20000000058 */
[-C--:B------:R-:W-:Y:S01]  /*22b0*/  FFMA R90, R66, R26.reuse, R90 ;  /* 0x0000001a425a7223 */ /* 0x080fe2000000005a */
[CC--:B------:R-:W-:Y:S01]  /*22c0*/  FFMA R87, R18.reuse, R25.reuse, R49 ;  /* 0x0000001912577223 */ /* 0x0c0fe20000000031 */
[-C--:B------:R-:W-:Y:S01]  /*22d0*/  FFMA R84, R18, R26.reuse, R84 ;  /* 0x0000001a12547223 */ /* 0x080fe20000000054 */
[C---:B--2---:R-:W-:Y:S01]  /*22e0*/  FFMA R101, R54.reuse, R25, R97 ;  /* 0x0000001936657223 */ /* 0x044fe20000000061 */
[----:B------:R-:W-:Y:S01]  /*22f0*/  FFMA R83, R54, R26, R98 ;  /* 0x0000001a36537223 */ /* 0x000fe20000000062 */
[C---:B0-----:R-:W-:Y:S01]  /*2300*/  FFMA R96, R32.reuse, R95, R103 ;  /* 0x0000005f20607223 */ /* 0x041fe20000000067 */
        /* <DEDUP_REMOVED lines=8> */
[----:B------:R-:W-:Y:S01]  /*2390*/  FFMA R120, R54, R27, R58 ;  /* 0x0000001b36787223 */ /* 0x000fe2000000003a */
[----:B------:R-:W-:Y:S01]  /*23a0*/  FFMA R121, R22, R25, R29 ;  /* 0x0000001916797223 */ /* 0x000fe2000000001d */
[----:B------:R-:W-:Y:S01]  /*23b0*/  FFMA R32, R32, R23, R37 ;  /* 0x0000001720207223 */ /* 0x000fe20000000025 */
[----:B------:R-:W-:Y:S01]  /*23c0*/  FFMA R41, R71, R33, R38 ;  /* 0x0000002147297223 */ /* 0x000fe20000000026 */
[----:B------:R-:W-:Y:S01]  /*23d0*/  FFMA R78, R22, R11, R78 ;  /* 0x0000000b164e7223 */ /* 0x000fe2000000004e */
[----:B------:R-:W-:Y:S01]  /*23e0*/  FFMA R74, R24, R22, R74 ;  /* 0x00000016184a7223 */ /* 0x000fe2000000004a */
        /* <DEDUP_REMOVED lines=23> */
[C---:B---3--:R-:W-:Y:S01]  /*2560*/  FFMA R92, R44.reuse, R95, R86 ;  /* 0x0000005f2c5c7223 */ /* 0x048fe20000000056 */
[C---:B------:R-:W-:Y:S01]  /*2570*/  FFMA R93, R95.reuse, R45, R93 ;  /* 0x0000002d5f5d7223 */ /* 0x040fe2000000005d */
[-C--:B------:R-:W-:Y:S01]  /*2580*/  FFMA R94, R95, R46.reuse, R82 ;  /* 0x0000002e5f5e7223 */ /* 0x080fe20000000052 */
[C---:B------:R-:W-:Y:S01]  /*2590*/  FFMA R24, R44.reuse, R15, R110 ;  /* 0x0000000f2c187223 */ /* 0x040fe2000000006e */
[C---:B------:R-:W-:Y:S01]  /*25a0*/  FFMA R25, R15.reuse, R45, R111 ;  /* 0x0000002d0f197223 */ /* 0x040fe2000000006f */
[CC--:B------:R-:W-:Y:S01]  /*25b0*/  FFMA R26, R15.reuse, R46.reuse, R112 ;  /* 0x0000002e0f1a7223 */ /* 0x0c0fe20000000070 */
[----:B------:R-:W-:Y:S01]  /*25c0*/  FFMA R27, R15, R47, R14 ;  /* 0x0000002f0f1b7223 */ /* 0x000fe2000000000e */
[C---:B------:R-:W-:Y:S01]  /*25d0*/  FFMA R60, R44.reuse, R63, R76 ;  /* 0x0000003f2c3c7223 */ /* 0x040fe2000000004c */
[C---:B------:R-:W-:Y:S01]  /*25e0*/  FFMA R61, R63.reuse, R45, R12 ;  /* 0x0000002d3f3d7223 */ /* 0x040fe2000000000c */
[-C--:B------:R-:W-:Y:S01]  /*25f0*/  FFMA R62, R63, R46.reuse, R89 ;  /* 0x0000002e3f3e7223 */ /* 0x080fe20000000059 */
        /* <DEDUP_REMOVED lines=9> */
[----:B------:R-:W-:Y:S01]  /*2690*/  FFMA R43, R71, R35, R68 ;  /* 0x00000023472b7223 */ /* 0x000fe20000000044 */
[-C--:B------:R-:W-:Y:S01]  /*26a0*/  FFMA R95, R95, R47.reuse, R102 ;  /* 0x0000002f5f5f7223 */ /* 0x080fe20000000066 */
[-C--:B------:R-:W-:Y:S01]  /*26b0*/  FFMA R63, R63, R47.reuse, R91 ;  /* 0x0000002f3f3f7223 */ /* 0x080fe2000000005b */
[-C--:B------:R-:W-:Y:S01]  /*26c0*/  FFMA R67, R67, R47.reuse, R115 ;  /* 0x0000002f43437223 */ /* 0x080fe20000000073 */
[----:B------:R-:W-:Y:S01]  /*26d0*/  FFMA R19, R19, R47, R118 ;  /* 0x0000002f13137223 */ /* 0x000fe20000000076 */
[C---:B------:R-:W-:Y:S01]  /*26e0*/  FFMA R12, R44.reuse, R71, R117 ;  /* 0x000000472c0c7223 */ /* 0x040fe20000000075 */
[C---:B------:R-:W-:Y:S01]  /*26f0*/  FFMA R13, R71.reuse, R45, R116 ;  /* 0x0000002d470d7223 */ /* 0x040fe20000000074 */
[CC--:B------:R-:W-:Y:S01]  /*2700*/  FFMA R14, R71.reuse, R46.reuse, R80 ;  /* 0x0000002e470e7223 */ /* 0x0c0fe20000000050 */
[-C--:B------:R-:W-:Y:S01]  /*2710*/  FFMA R15, R71, R47.reuse, R70 ;  /* 0x0000002f470f7223 */ /* 0x080fe20000000046 */
[----:B------:R-:W-:Y:S01]  /*2720*/  FFMA R55, R55, R47, R120 ;  /* 0x0000002f37377223 */ /* 0x000fe20000000078 */
[C---:B------:R-:W-:Y:S01]  /*2730*/  FFMA R35, R23.reuse, R35, R78 ;  /* 0x0000002317237223 */ /* 0x040fe2000000004e */
[----:B------:R-:W-:Y:S01]  /*2740*/  FFMA R44, R44, R23, R74 ;  /* 0x000000172c2c7223 */ /* 0x000fe2000000004a */
[C---:B------:R-:W-:Y:S01]  /*2750*/  FFMA R45, R23.reuse, R45, R121 ;  /* 0x0000002d172d7223 */ /* 0x040fe20000000079 */
[C---:B------:R-:W-:Y:S01]  /*2760*/  FFMA R46, R23.reuse, R46, R73 ;  /* 0x0000002e172e7223 */ /* 0x040fe20000000049 */
[----:B------:R-:W-:Y:S01]  /*2770*/  FFMA R47, R23, R47, R77 ;  /* 0x0000002f172f7223 */ /* 0x000fe2000000004d */
[----:B------:R-:W-:Y:S06]  /*2780*/  BAR.SYNC.DEFER_BLOCKING 0x0 ;  /* 0x0000000000007b1d */ /* 0x000fec0000010000 */
[----:B------:R-:W-:Y:S05]  /*2790*/  @!P0 BRA `(.L_x_1) ;  /* 0xffffffdc001c8947 */ /* 0x000fea000383ffff */
.L_x_0:
[----:B------:R-:W0:Y:S01]  /*27a0*/  LDC R0, c[0x0][0x384] ;  /* 0x0000e100ff007b82 */ /* 0x000e220000000800 */
[----:B------:R-:W-:Y:S01]  /*27b0*/  SHF.R.U32.HI R5, RZ, 0x4, R2 ;  /* 0x00000004ff057819 */ /* 0x000fe20000011602 */
[----:B------:R-:W1:Y:S01]  /*27c0*/  LDCU.64 UR4, c[0x0][0x3a0] ;  /* 0x00007400ff0477ac */ /* 0x000e620008000a00 */
[----:B------:R-:W-:-:S04]  /*27d0*/  SHF.L.U32 R2, R2, 0x3, RZ ;  /* 0x0000000302027819 */ /* 0x000fc800000006ff */
[----:B------:R-:W-:Y:S01]  /*27e0*/  LOP3.LUT R2, R2, 0x78, RZ, 0xc0, !PT ;  /* 0x0000007802027812 */ /* 0x000fe200078ec0ff */
[----:B0-----:R-:W-:Y:S02]  /*27f0*/  IMAD R5, R5, R0, RZ ;  /* 0x0000000005057224 */ /* 0x001fe400078e02ff */
[----:B------:R-:W-:-:S03]  /*2800*/  IMAD R76, R0, UR11, R3 ;  /* 0x0000000b004c7c24 */ /* 0x000fc6000f8e0203 */
[----:B------:R-:W-:Y:S02]  /*2810*/  LEA R5, R5, R2, 0x3 ;  /* 0x0000000205057211 */ /* 0x000fe400078e18ff */
[----:B------:R-:W-:Y:S02]  /*2820*/  SHF.L.U32 R76, R76, 0x7, RZ ;  /* 0x000000074c4c7819 */ /* 0x000fe400000006ff */
[----:B------:R-:W-:Y:S02]  /*2830*/  IADD3 R3, PT, PT, R5, R0, RZ ;  /* 0x0000000005037210 */ /* 0x000fe40007ffe0ff */
[C---:B------:R-:W-:Y:S02]  /*2840*/  IADD3 R4, P0, PT, R76.reuse, R5, RZ ;  /* 0x000000054c047210 */ /* 0x040fe40007f1e0ff */
[----:B------:R-:W-:Y:S02]  /*2850*/  IADD3 R7, PT, PT, R3, 0x4, RZ ;  /* 0x0000000403077810 */ /* 0x000fe40007ffe0ff */
[----:B------:R-:W-:-:S02]  /*2860*/  IADD3 R2, P1, PT, R76, R3, RZ ;  /* 0x000000034c027210 */ /* 0x000fc40007f3e0ff */
[----:B------:R-:W-:Y:S02]  /*2870*/  LEA.HI.X.SX32 R69, R5, RZ, 0x1, P0 ;  /* 0x000000ff05457211 */ /* 0x000fe400000f0eff */
[C---:B------:R-:W-:Y:S02]  /*2880*/  IADD3 R21, PT, PT, R3.reuse, R0, RZ ;  /* 0x0000000003157210 */ /* 0x040fe40007ffe0ff */
[----:B-1----:R-:W-:Y:S02]  /*2890*/  LEA R78, P0, R4, UR4, 0x2 ;  /* 0x00000004044e7c11 */ /* 0x002fe4000f8010ff */
[----:B------:R-:W-:Y:S02]  /*28a0*/  IADD3 R5, P2, PT, R76, R7, RZ ;  /* 0x000000074c057210 */ /* 0x000fe40007f5e0ff */
[----:B------:R-:W-:Y:S02]  /*28b0*/  LEA.HI.X.SX32 R23, R3, RZ, 0x1, P1 ;  /* 0x000000ff03177211 */ /* 0x000fe400008f0eff */
[----:B------:R-:W-:-:S02]  /*28c0*/  LEA R70, P1, R2, UR4, 0x2 ;  /* 0x0000000402467c11 */ /* 0x000fc4000f8210ff */
[----:B------:R-:W-:Y:S02]  /*28d0*/  LEA.HI.X R79, R4, UR5, R69, 0x2, P0 ;  /* 0x00000005044f7c11 */ /* 0x000fe400080f1445 */
[----:B------:R-:W-:Y:S02]  /*28e0*/  IADD3 R3, P3, PT, R76, R21, RZ ;  /* 0x000000154c037210 */ /* 0x000fe40007f7e0ff */
[----:B------:R-:W-:Y:S01]  /*28f0*/  LEA.HI.X.SX32 R6, R7, RZ, 0x1, P2 ;  /* 0x000000ff07067211 */ /* 0x000fe200010f0eff */
[----:B------:R-:W-:Y:S01]  /*2900*/  STG.E.128 desc[UR8][R78.64], R96 ;  /* 0x000000604e007986 */ /* 0x000fe2000c101d08 */
[----:B------:R-:W-:Y:S02]  /*2910*/  LEA R68, P0, R5, UR4, 0x2 ;  /* 0x0000000405447c11 */ /* 0x000fe4000f8010ff */
[----:B------:R-:W-:Y:S01]  /*2920*/  IADD3 R7, PT, PT, R7, R0, RZ ;  /* 0x0000000007077210 */ /* 0x000fe20007ffe0ff */
[----:B------:R0:W-:Y:S01]  /*2930*/  STG.E.128 desc[UR8][R78.64+0x10], R92 ;  /* 0x0000105c4e007986 */ /* 0x0001e2000c101d08 */
[----:B------:R-:W-:-:S02]  /*2940*/  LEA.HI.X R71, R2, UR5, R23, 0x2, P1 ;  /* 0x0000000502477c11 */ /* 0x000fc400088f1417 */
[----:B------:R-:W-:Y:S02]  /*2950*/  LEA.HI.X.SX32 R4, R21, RZ, 0x1, P3 ;  /* 0x000000ff15047211 */ /* 0x000fe400018f0eff */
[----:B------:R-:W-:Y:S01]  /*2960*/  LEA R2, P1, R3, UR4, 0x2 ;  /* 0x0000000403027c11 */ /* 0x000fe2000f8210ff */
[----:B------:R1:W-:Y:S01]  /*2970*/  STG.E.128 desc[UR8][R70.64], R56 ;  /* 0x0000003846007986 */ /* 0x0003e2000c101d08 */
[-C--:B------:R-:W-:Y:S02]  /*2980*/  IADD3 R21, PT, PT, R21, R0.reuse, RZ ;  /* 0x0000000015157210 */ /* 0x080fe40007ffe0ff */
[----:B------:R-:W-:Y:S02]  /*2990*/  LEA.HI.X R69, R5, UR5, R6, 0x2, P0 ;  /* 0x0000000505457c11 */ /* 0x000fe400080f1406 */
[----:B------:R-:W-:Y:S02]  /*29a0*/  IADD3 R23, P0, PT, R76, R7, RZ ;  /* 0x000000074c177210 */ /* 0x000fe40007f1e0ff */
[----:B------:R-:W-:Y:S01]  /*29b0*/  IADD3 R73, PT, PT, R7, R0, RZ ;  /* 0x0000000007497210 */ /* 0x000fe20007ffe0ff */
[----:B------:R-:W-:Y:S01]  /*29c0*/  STG.E.128 desc[UR8][R68.64], R24 ;  /* 0x0000001844007986 */ /* 0x000fe2000c101d08 */
[----:B------:R-:W-:-:S02]  /*29d0*/  LEA.HI.X R3, R3, UR5, R4, 0x2, P1 ;  /* 0x0000000503037c11 */ /* 0x000fc400088f1404 */
[C---:B------:R-:W-:Y:S02]  /*29e0*/  IADD3 R77, P1, PT, R76.reuse, R21, RZ ;  /* 0x000000154c4d7210 */ /* 0x040fe40007f3e0ff */
[----:B------:R-:W-:Y:S01]  /*29f0*/  IADD3 R75, PT, PT, R21, R0, RZ ;  /* 0x00000000154b7210 */ /* 0x000fe20007ffe0ff */
[----:B------:R-:W-:Y:S01]  /*2a00*/  STG.E.128 desc[UR8][R2.64], R28 ;  /* 0x0000001c02007986 */ /* 0x000fe2000c101d08 */
[----:B------:R-:W-:Y:S02]  /*2a10*/  LEA.HI.X.SX32 R82, R7, RZ, 0x1, P0 ;  /* 0x000000ff07527211 */ /* 0x000fe400000f0eff */
[C---:B------:R-:W-:Y:S02]  /*2a20*/  IADD3 R7, P3, PT, R76.reuse, R73, RZ ;  /* 0x000000494c077210 */ /* 0x040fe40007f7e0ff */
[----:B------:R-:W-:Y:S02]  /*2a30*/  LEA.HI.X.SX32 R80, R21, RZ, 0x1, P1 ;  /* 0x000000ff15507211 */ /* 0x000fe400008f0eff */
[----:B------:R-:W-:-:S02]  /*2a40*/  IADD3 R5, P1, PT, R76, R75, RZ ;  /* 0x0000004b4c057210 */ /* 0x000fc40007f3e0ff */
[----:B------:R-:W-:Y:S02]  /*2a50*/  LEA R22, P0, R23, UR4, 0x2 ;  /* 0x0000000417167c11 */ /* 0x000fe4000f8010ff */
[C---:B------:R-:W-:Y:S02]  /*2a60*/  LEA.HI.X.SX32 R74, R73.reuse, RZ, 0x1, P3 ;  /* 0x000000ff494a7211 */ /* 0x040fe400018f0eff */
[----:B------:R-:W-:Y:S02]  /*2a70*/  IADD3 R73, PT, PT, R73, R0, RZ ;  /* 0x0000000049497210 */ /* 0x000fe40007ffe0ff */
[----:B------:R-:W-:Y:S02]  /*2a80*/  LEA R20, P2, R77, UR4, 0x2 ;  /* 0x000000044d147c11 */ /* 0x000fe4000f8410ff */
[----:B------:R-:W-:Y:S02]  /*2a90*/  LEA.HI.X.SX32 R72, R75, RZ, 0x1, P1 ;  /* 0x000000ff4b487211 */ /* 0x000fe400008f0eff */
[----:B------:R-:W-:-:S02]  /*2aa0*/  LEA R4, P1, R5, UR4, 0x2 ;  /* 0x0000000405047c11 */ /* 0x000fc4000f8210ff */
[----:B------:R-:W-:Y:S02]  /*2ab0*/  LEA.HI.X R23, R23, UR5, R82, 0x2, P0 ;  /* 0x0000000517177c11 */ /* 0x000fe400080f1452 */
[-C--:B------:R-:W-:Y:S02]  /*2ac0*/  IADD3 R75, PT, PT, R75, R0.reuse, RZ ;  /* 0x000000004b4b7210 */ /* 0x080fe40007ffe0ff */
[----:B------:R-:W-:Y:S01]  /*2ad0*/  IADD3 R82, P0, PT, R76, R73, RZ ;  /* 0x000000494c527210 */ /* 0x000fe20007f1e0ff */
[----:B------:R-:W-:Y:S01]  /*2ae0*/  STG.E.128 desc[UR8][R22.64], R60 ;  /* 0x0000003c16007986 */ /* 0x000fe2000c101d08 */
[----:B------:R-:W-:Y:S02]  /*2af0*/  LEA.HI.X R21, R77, UR5, R80, 0x2, P2 ;  /* 0x000000054d157c11 */ /* 0x000fe400090f1450 */
[----:B------:R-:W-:Y:S02]  /*2b00*/  LEA.HI.X R5, R5, UR5, R72, 0x2, P1 ;  /* 0x0000000505057c11 */ /* 0x000fe400088f1448 */
[----:B------:R-:W-:Y:S01]  /*2b10*/  IADD3 R77, PT, PT, R73, R0, RZ ;  /* 0x00000000494d7210 */ /* 0x000fe20007ffe0ff */
[----:B------:R-:W-:Y:S01]  /*2b20*/  STG.E.128 desc[UR8][R20.64], R8 ;  /* 0x0000000814007986 */ /* 0x000fe2000c101d08 */
[----:B------:R-:W-:-:S02]  /*2b30*/  LEA R6, P3, R7, UR4, 0x2 ;  /* 0x0000000407067c11 */ /* 0x000fc4000f8610ff */
[----:B------:R-:W-:Y:S02]  /*2b40*/  IADD3 R80, P1, PT, R76, R75, RZ ;  /* 0x0000004b4c507210 */ /* 0x000fe40007f3e0ff */
[----:B------:R-:W-:Y:S02]  /*2b50*/  LEA.HI.X.SX32 R73, R73, RZ, 0x1, P0 ;  /* 0x000000ff49497211 */ /* 0x000fe400000f0eff */
[----:B------:R-:W-:Y:S02]  /*2b60*/  LEA R72, P0, R82, UR4, 0x2 ;  /* 0x0000000452487c11 */ /* 0x000fe4000f8010ff */
[----:B------:R-:W-:Y:S02]  /*2b70*/  LEA.HI.X R7, R7, UR5, R74, 0x2, P3 ;  /* 0x0000000507077c11 */ /* 0x000fe400098f144a */
[----:B------:R-:W-:Y:S02]  /*2b80*/  LEA.HI.X.SX32 R81, R75, RZ, 0x1, P1 ;  /* 0x000000ff4b517211 */ /* 0x000fe400008f0eff */
[----:B------:R-:W-:Y:S01]  /*2b90*/  LEA R74, P1, R80, UR4, 0x2 ;  /* 0x00000004504a7c11 */ /* 0x000fe2000f8210ff */
[----:B------:R-:W-:Y:S01]  /*2ba0*/  STG.E.128 desc[UR8][R6.64], R64 ;  /* 0x0000004006007986 */ /* 0x000fe2000c101d08 */
[----:B------:R-:W-:-:S02]  /*2bb0*/  LEA.HI.X R73, R82, UR5, R73, 0x2, P0 ;  /* 0x0000000552497c11 */ /* 0x000fc400080f1449 */
[----:B------:R-:W-:Y:S01]  /*2bc0*/  IADD3 R83, PT, PT, R75, R0, RZ ;  /* 0x000000004b537210 */ /* 0x000fe20007ffe0ff */
[----:B------:R-:W-:Y:S01]  /*2bd0*/  STG.E.128 desc[UR8][R4.64], R48 ;  /* 0x0000003004007986 */ /* 0x000fe2000c101d08 */
[----:B------:R-:W-:Y:S02]  /*2be0*/  IADD3 R84, P0, PT, R76, R77, RZ ;  /* 0x0000004d4c547210 */ /* 0x000fe40007f1e0ff */
[----:B------:R-:W-:Y:S01]  /*2bf0*/  LEA.HI.X R75, R80, UR5, R81, 0x2, P1 ;  /* 0x00000005504b7c11 */ /* 0x000fe200088f1451 */
[----:B------:R-:W-:Y:S01]  /*2c00*/  STG.E.128 desc[UR8][R72.64], R16 ;  /* 0x0000001048007986 */ /* 0x000fe2000c101d08 */
[----:B------:R-:W-:Y:S02]  /*2c10*/  IADD3 R81, P1, PT, R76, R83, RZ ;  /* 0x000000534c517210 */ /* 0x000fe40007f3e0ff */
[----:B0-----:R-:W-:Y:S01]  /*2c20*/  LEA.HI.X.SX32 R79, R77, RZ, 0x1, P0 ;  /* 0x000000ff4d4f7211 */ /* 0x001fe200000f0eff */
[----:B------:R-:W-:Y:S01]  /*2c30*/  STG.E.128 desc[UR8][R74.64], R40 ;  /* 0x000000284a007986 */ /* 0x000fe2000c101d08 */
[----:B------:R-:W-:-:S02]  /*2c40*/  LEA R78, P0, R84, UR4, 0x2 ;  /* 0x00000004544e7c11 */ /* 0x000fc4000f8010ff */
[-C--:B------:R-:W-:Y:S02]  /*2c50*/  IADD3 R77, PT, PT, R77, R0.reuse, RZ ;  /* 0x000000004d4d7210 */ /* 0x080fe40007ffe0ff */
[----:B------:R-:W-:Y:S02]  /*2c60*/  LEA.HI.X.SX32 R82, R83, RZ, 0x1, P1 ;  /* 0x000000ff53527211 */ /* 0x000fe400008f0eff */
[----:B------:R-:W-:Y:S02]  /*2c70*/  LEA R80, P1, R81, UR4, 0x2 ;  /* 0x0000000451507c11 */ /* 0x000fe4000f8210ff */
[----:B------:R-:W-:Y:S02]  /*2c80*/  LEA.HI.X R79, R84, UR5, R79, 0x2, P0 ;  /* 0x00000005544f7c11 */ /* 0x000fe400080f144f */
[-C--:B------:R-:W-:Y:S02]  /*2c90*/  IADD3 R83, PT, PT, R83, R0.reuse, RZ ;  /* 0x0000000053537210 */ /* 0x080fe40007ffe0ff */
[----:B------:R-:W-:Y:S01]  /*2ca0*/  IADD3 R84, P0, PT, R76, R77, RZ ;  /* 0x0000004d4c547210 */ /* 0x000fe20007f1e0ff */
[----:B------:R-:W-:Y:S01]  /*2cb0*/  STG.E.128 desc[UR8][R78.64], R12 ;  /* 0x0000000c4e007986 */ /* 0x000fe2000c101d08 */
[----:B------:R-:W-:-:S02]  /*2cc0*/  IADD3 R85, PT, PT, R77, R0, RZ ;  /* 0x000000004d557210 */ /* 0x000fc40007ffe0ff */
[----:B------:R-:W-:Y:S02]  /*2cd0*/  LEA.HI.X R81, R81, UR5, R82, 0x2, P1 ;  /* 0x0000000551517c11 */ /* 0x000fe400088f1452 */
[----:B------:R-:W-:Y:S02]  /*2ce0*/  IADD3 R0, P1, PT, R76, R83, RZ ;  /* 0x000000534c007210 */ /* 0x000fe40007f3e0ff */
[----:B------:R-:W-:Y:S01]  /*2cf0*/  LEA.HI.X.SX32 R77, R77, RZ, 0x1, P0 ;  /* 0x000000ff4d4d7211 */ /* 0x000fe200000f0eff */
[----:B------:R-:W-:Y:S01]  /*2d00*/  STG.E.128 desc[UR8][R80.64], R36 ;  /* 0x0000002450007986 */ /* 0x000fe2000c101d08 */
[----:B------:R-:W-:Y:S02]  /*2d10*/  LEA R82, P0, R84, UR4, 0x2 ;  /* 0x0000000454527c11 */ /* 0x000fe4000f8010ff */
[----:B------:R-:W-:Y:S02]  /*2d20*/  IADD3 R76, P2, PT, R76, R85, RZ ;  /* 0x000000554c4c7210 */ /* 0x000fe40007f5e0ff */
[----:B-1----:R-:W-:-:S02]  /*2d30*/  LEA.HI.X.SX32 R57, R83, RZ, 0x1, P1 ;  /* 0x000000ff53397211 */ /* 0x002fc400008f0eff */
[----:B------:R-:W-:Y:S02]  /*2d40*/  LEA R56, P1, R0, UR4, 0x2 ;  /* 0x0000000400387c11 */ /* 0x000fe4000f8210ff */
[----:B------:R-:W-:Y:S02]  /*2d50*/  LEA.HI.X R83, R84, UR5, R77, 0x2, P0 ;  /* 0x0000000554537c11 */ /* 0x000fe400080f144d */
[----:B------:R-:W-:Y:S02]  /*2d60*/  LEA.HI.X.SX32 R85, R85, RZ, 0x1, P2 ;  /* 0x000000ff55557211 */ /* 0x000fe400010f0eff */
[----:B------:R-:W-:Y:S01]  /*2d70*/  LEA R58, P0, R76, UR4, 0x2 ;  /* 0x000000044c3a7c11 */ /* 0x000fe2000f8010ff */
[----:B------:R-:W-:Y:S01]  /*2d80*/  STG.E.128 desc[UR8][R82.64], R52 ;  /* 0x0000003452007986 */ /* 0x000fe2000c101d08 */
[----:B------:R-:W-:Y:S02]  /*2d90*/  LEA.HI.X R57, R0, UR5, R57, 0x2, P1 ;  /* 0x0000000500397c11 */ /* 0x000fe400088f1439 */
[----:B------:R-:W-:-:S03]  /*2da0*/  LEA.HI.X R59, R76, UR5, R85, 0x2, P0 ;  /* 0x000000054c3b7c11 */ /* 0x000fc600080f1455 */
[----:B------:R-:W-:Y:S04]  /*2db0*/  STG.E.128 desc[UR8][R56.64], R32 ;  /* 0x0000002038007986 */ /* 0x000fe8000c101d08 */
[----:B------:R-:W-:Y:S01]  /*2dc0*/  STG.E.128 desc[UR8][R58.64], R44 ;  /* 0x0000002c3a007986 */ /* 0x000fe2000c101d08 */
[----:B------:R-:W-:Y:S05]  /*2dd0*/  EXIT ;  /* 0x000000000000794d */ /* 0x000fea0003800000 */
.L_x_2:
[----:B------:R-:W-:-:S00]  /*2de0*/  BRA `(.L_x_2) ;  /* 0xfffffffc00fc7947 */ /* 0x000fc0000383ffff */
[----:B------:R-:W-:-:S00]  /*2df0*/  NOP ;  /* 0x0000000000007918 */ /* 0x000fc00000000000 */
        /* <DEDUP_REMOVED lines=8> */
.L_x_3:


//--------------------- .nv.shared._ZN6myblas5sgemm12sgemmKernel2EiiiPfS1_S1_ --------------------------
	.section	.nv.shared._ZN6myblas5sgemm12sgemmKernel2EiiiPfS1_S1_,"aw",@nobits
	.sectionflags	@""
	.align	4
.nv.shared._ZN6myblas5sgemm12sgemmKernel2EiiiPfS1_S1_:
	.zero		9216


//--------------------- .nv.shared.reserved.0     --------------------------
	.section	.nv.shared.reserved.0,"aw",@nobits
	.weak		__nv_reservedSMEM_offset_0_alias
	.size		__nv_reservedSMEM_offset_0_alias, 0, 64
	.other		__nv_reservedSMEM_offset_0_alias,@"STO_CUDA_RESERVED_SHARED STV_DEFAULT"
__nv_reservedSMEM_offset_0_alias:
	.zero		0
	.zero		64


//--------------------- .nv.constant0._ZN6myblas5sgemm12sgemmKernel2EiiiPfS1_S1_ --------------------------
	.section	.nv.constant0._ZN6myblas5sgemm12sgemmKernel2EiiiPfS1_S1_,"a",@progbits
	.sectionflags	@""
	.align	4
.nv.constant0._ZN6myblas5sgemm12sgemmKernel2EiiiPfS1_S1_:
	.zero		936


//--------------------- SYMBOLS --------------------------

	.type		.nv.reservedSmem.offset0,@object
	.size		.nv.reservedSmem.offset0,0x4
	.type		.nv.reservedSmem.cap,@object
	.size		.nv.reservedSmem.cap,0x4
